	.target	sm_90a

	.elftype	@"ET_EXEC"


//--------------------- .note.nv.tkinfo           --------------------------
	.section	.note.nv.tkinfo,"",@"SHT_NOTE"
	.sectionflags	@"SHF_NOTE_NV_TKINFO"
	.tkinfo
        /*0018*/ 	.word	0x00000002
        /*0030*/ 	.string	""
        /*0030*/ 	.string	"ptxas"
        /*0030*/ 	.string	"Cuda compilation tools, release 13.0, V13.0.88"
        /*0030*/ 	.string	"Build cuda_13.0.r13.0/compiler.36424714_0"
        /*0030*/ 	.string	"-arch sm_90a -m 64 "



//--------------------- .note.nv.cuinfo           --------------------------
	.section	.note.nv.cuinfo,"",@"SHT_NOTE"
	.sectionflags	@"SHF_NOTE_NV_CUINFO"
        /*0018*/ 	.short	0x0002
        /*001a*/ 	.short	0x005a
        /*001c*/ 	.short	0x0082
	.zero		2


//--------------------- .nv.info                  --------------------------
	.section	.nv.info,"",@"SHT_CUDA_INFO"
	.align	4


	//----- nvinfo : EIATTR_REGCOUNT
	.align		4
        /*0000*/ 	.byte	0x04, 0x2f
        /*0002*/ 	.short	(.L_15 - .L_14)
	.align		4
.L_14:
        /*0004*/ 	.word	index@(_ZN7cutlass13device_kernelINS_4gemm6kernel13GemmUniversalIN4cute5tupleIJiiiiEEENS1_10collective13CollectiveMmaINS1_34MainloopSm90TmaGmmaWarpSpecializedILi4ENS5_IJNS4_1CILi1EEENSA_ILi2EEESB_EEENS1_32KernelTmaWarpSpecializedPingpongEEENS5_IJNSA_ILi64EEENSA_ILi128EEESH_EEENS_10bfloat16_tENS5_IJlSB_lEEESJ_SK_NS4_8TiledMMAINS4_8MMA_AtomIJNS4_4SM904GMMA28MMA_64x128x16_F32BF16BF16_SSILNSO_5MajorE0ELSQ_0ELNSO_7ScaleInE1ELSR_1EEEEEENS4_6LayoutINS5_IJSB_SB_SB_EEENS5_IJNSA_ILi0EEESW_SW_EEEEENS5_IJNS4_10UnderscoreESZ_SZ_EEEEENS4_23SM90_TMA_LOAD_MULTICASTENS4_14ComposedLayoutINS4_7SwizzleILi3ELi4ELi3EEENS4_18smem_ptr_flag_bitsILi16EEENSU_INS5_IJNSA_ILi8EEESG_EEENS5_IJSG_SB_EEEEEEEvNS4_8identityENS4_13SM90_TMA_LOADES1C_vS1D_EENS_8epilogue10collective6detail29Sm90TmaWarpSpecializedAdapterINS1H_15DefaultEpilogueISJ_SK_SK_NS1G_6thread17LinearCombinationISJ_Li1EffLNS1L_9ScaleType4KindE0ELNS_15FloatRoundStyleE2ESJ_EENS1_15EpilogueDefaultEEEEEvvEEEEvNT_6ParamsE)
        /*0008*/ 	.word	0x000000a8


	//----- nvinfo : EIATTR_FRAME_SIZE
	.align		4
.L_15:
        /*000c*/ 	.byte	0x04, 0x11
        /*000e*/ 	.short	(.L_17 - .L_16)
	.align		4
.L_16:
        /*0010*/ 	.word	index@(_ZN7cutlass13device_kernelINS_4gemm6kernel13GemmUniversalIN4cute5tupleIJiiiiEEENS1_10collective13CollectiveMmaINS1_34MainloopSm90TmaGmmaWarpSpecializedILi4ENS5_IJNS4_1CILi1EEENSA_ILi2EEESB_EEENS1_32KernelTmaWarpSpecializedPingpongEEENS5_IJNSA_ILi64EEENSA_ILi128EEESH_EEENS_10bfloat16_tENS5_IJlSB_lEEESJ_SK_NS4_8TiledMMAINS4_8MMA_AtomIJNS4_4SM904GMMA28MMA_64x128x16_F32BF16BF16_SSILNSO_5MajorE0ELSQ_0ELNSO_7ScaleInE1ELSR_1EEEEEENS4_6LayoutINS5_IJSB_SB_SB_EEENS5_IJNSA_ILi0EEESW_SW_EEEEENS5_IJNS4_10UnderscoreESZ_SZ_EEEEENS4_23SM90_TMA_LOAD_MULTICASTENS4_14ComposedLayoutINS4_7SwizzleILi3ELi4ELi3EEENS4_18smem_ptr_flag_bitsILi16EEENSU_INS5_IJNSA_ILi8EEESG_EEENS5_IJSG_SB_EEEEEEEvNS4_8identityENS4_13SM90_TMA_LOADES1C_vS1D_EENS_8epilogue10collective6detail29Sm90TmaWarpSpecializedAdapterINS1H_15DefaultEpilogueISJ_SK_SK_NS1G_6thread17LinearCombinationISJ_Li1EffLNS1L_9ScaleType4KindE0ELNS_15FloatRoundStyleE2ESJ_EENS1_15EpilogueDefaultEEEEEvvEEEEvNT_6ParamsE)
        /*0014*/ 	.word	0x00000000


	//----- nvinfo : EIATTR_MIN_STACK_SIZE
	.align		4
.L_17:
        /*0018*/ 	.byte	0x04, 0x12
        /*001a*/ 	.short	(.L_19 - .L_18)
	.align		4
.L_18:
        /*001c*/ 	.word	index@(_ZN7cutlass13device_kernelINS_4gemm6kernel13GemmUniversalIN4cute5tupleIJiiiiEEENS1_10collective13CollectiveMmaINS1_34MainloopSm90TmaGmmaWarpSpecializedILi4ENS5_IJNS4_1CILi1EEENSA_ILi2EEESB_EEENS1_32KernelTmaWarpSpecializedPingpongEEENS5_IJNSA_ILi64EEENSA_ILi128EEESH_EEENS_10bfloat16_tENS5_IJlSB_lEEESJ_SK_NS4_8TiledMMAINS4_8MMA_AtomIJNS4_4SM904GMMA28MMA_64x128x16_F32BF16BF16_SSILNSO_5MajorE0ELSQ_0ELNSO_7ScaleInE1ELSR_1EEEEEENS4_6LayoutINS5_IJSB_SB_SB_EEENS5_IJNSA_ILi0EEESW_SW_EEEEENS5_IJNS4_10UnderscoreESZ_SZ_EEEEENS4_23SM90_TMA_LOAD_MULTICASTENS4_14ComposedLayoutINS4_7SwizzleILi3ELi4ELi3EEENS4_18smem_ptr_flag_bitsILi16EEENSU_INS5_IJNSA_ILi8EEESG_EEENS5_IJSG_SB_EEEEEEEvNS4_8identityENS4_13SM90_TMA_LOADES1C_vS1D_EENS_8epilogue10collective6detail29Sm90TmaWarpSpecializedAdapterINS1H_15DefaultEpilogueISJ_SK_SK_NS1G_6thread17LinearCombinationISJ_Li1EffLNS1L_9ScaleType4KindE0ELNS_15FloatRoundStyleE2ESJ_EENS1_15EpilogueDefaultEEEEEvvEEEEvNT_6ParamsE)
        /*0020*/ 	.word	0x00000000
.L_19:


//--------------------- .nv.compat                --------------------------
	.section	.nv.compat,"",@"SHT_CUDA_COMPAT_INFO"
	.align	4
        /*0000*/ 	.byte	0x02, 0x09, 0x01, 0x00, 0x02, 0x02, 0x04, 0x00, 0x02, 0x05, 0x05, 0x00, 0x03, 0x07, 0x01, 0x01
        /*0010*/ 	.byte	0x02, 0x03, 0x01, 0x00, 0x02, 0x06, 0x01, 0x00, 0x04, 0x0b, 0x08, 0x00, 0x00, 0x00, 0x00, 0x00
        /*0020*/ 	.byte	0x00, 0x00, 0x00, 0x00


//--------------------- .nv.info._ZN7cutlass13device_kernelINS_4gemm6kernel13GemmUniversalIN4cute5tupleIJiiiiEEENS1_10collective13CollectiveMmaINS1_34MainloopSm90TmaGmmaWarpSpecializedILi4ENS5_IJNS4_1CILi1EEENSA_ILi2EEESB_EEENS1_32KernelTmaWarpSpecializedPingpongEEENS5_IJNSA_ILi64EEENSA_ILi128EEESH_EEENS_10bfloat16_tENS5_IJlSB_lEEESJ_SK_NS4_8TiledMMAINS4_8MMA_AtomIJNS4_4SM904GMMA28MMA_64x128x16_F32BF16BF16_SSILNSO_5MajorE0ELSQ_0ELNSO_7ScaleInE1ELSR_1EEEEEENS4_6LayoutINS5_IJSB_SB_SB_EEENS5_IJNSA_ILi0EEESW_SW_EEEEENS5_IJNS4_10UnderscoreESZ_SZ_EEEEENS4_23SM90_TMA_LOAD_MULTICASTENS4_14ComposedLayoutINS4_7SwizzleILi3ELi4ELi3EEENS4_18smem_ptr_flag_bitsILi16EEENSU_INS5_IJNSA_ILi8EEESG_EEENS5_IJSG_SB_EEEEEEEvNS4_8identityENS4_13SM90_TMA_LOADES1C_vS1D_EENS_8epilogue10collective6detail29Sm90TmaWarpSpecializedAdapterINS1H_15DefaultEpilogueISJ_SK_SK_NS1G_6thread17LinearCombinationISJ_Li1EffLNS1L_9ScaleType4KindE0ELNS_15FloatRoundStyleE2ESJ_EENS1_15EpilogueDefaultEEEEEvvEEEEvNT_6ParamsE --------------------------
	.section	.nv.info._ZN7cutlass13device_kernelINS_4gemm6kernel13GemmUniversalIN4cute5tupleIJiiiiEEENS1_10collective13CollectiveMmaINS1_34MainloopSm90TmaGmmaWarpSpecializedILi4ENS5_IJNS4_1CILi1EEENSA_ILi2EEESB_EEENS1_32KernelTmaWarpSpecializedPingpongEEENS5_IJNSA_ILi64EEENSA_ILi128EEESH_EEENS_10bfloat16_tENS5_IJlSB_lEEESJ_SK_NS4_8TiledMMAINS4_8MMA_AtomIJNS4_4SM904GMMA28MMA_64x128x16_F32BF16BF16_SSILNSO_5MajorE0ELSQ_0ELNSO_7ScaleInE1ELSR_1EEEEEENS4_6LayoutINS5_IJSB_SB_SB_EEENS5_IJNSA_ILi0EEESW_SW_EEEEENS5_IJNS4_10UnderscoreESZ_SZ_EEEEENS4_23SM90_TMA_LOAD_MULTICASTENS4_14ComposedLayoutINS4_7SwizzleILi3ELi4ELi3EEENS4_18smem_ptr_flag_bitsILi16EEENSU_INS5_IJNSA_ILi8EEESG_EEENS5_IJSG_SB_EEEEEEEvNS4_8identityENS4_13SM90_TMA_LOADES1C_vS1D_EENS_8epilogue10collective6detail29Sm90TmaWarpSpecializedAdapterINS1H_15DefaultEpilogueISJ_SK_SK_NS1G_6thread17LinearCombinationISJ_Li1EffLNS1L_9ScaleType4KindE0ELNS_15FloatRoundStyleE2ESJ_EENS1_15EpilogueDefaultEEEEEvvEEEEvNT_6ParamsE,"",@"SHT_CUDA_INFO"
	.sectionflags	@""
	.align	4


	//----- nvinfo : EIATTR_CUDA_API_VERSION
	.align		4
        /*0000*/ 	.byte	0x04, 0x37
        /*0002*/ 	.short	(.L_21 - .L_20)
.L_20:
        /*0004*/ 	.word	0x00000082


	//----- nvinfo : EIATTR_KPARAM_INFO
	.align		4
.L_21:
        /*0008*/ 	.byte	0x04, 0x17
        /*000a*/ 	.short	(.L_23 - .L_22)
.L_22:
        /*000c*/ 	.word	0x00000000
        /*0010*/ 	.short	0x0000
        /*0012*/ 	.short	0x0070
        /*0014*/ 	.byte	0x00, 0xf0, 0x01, 0x10


	//----- nvinfo : EIATTR_SPARSE_MMA_MASK
	.align		4
.L_23:
        /*0018*/ 	.byte	0x03, 0x50
        /*001a*/ 	.short	0x0000


	//----- nvinfo : EIATTR_MAXREG_COUNT
	.align		4
        /*001c*/ 	.byte	0x03, 0x1b
        /*001e*/ 	.short	0x00a8


	//----- nvinfo : EIATTR_NUM_BARRIERS
	.align		4
        /*0020*/ 	.byte	0x02, 0x4c
        /*0022*/ 	.byte	0x01
	.zero		1


	//----- nvinfo : EIATTR_EXTERNS
	.align		4
        /*0024*/ 	.byte	0x04, 0x0f
        /*0026*/ 	.short	(.L_25 - .L_24)


	//   ....[0]....
	.align		4
.L_24:
        /*0028*/ 	.word	index@(__assertfail)


	//----- nvinfo : EIATTR_MERCURY_ISA_VERSION
	.align		4
.L_25:
        /*002c*/ 	.byte	0x03, 0x5f
        /*002e*/ 	.short	0x0101


	//----- nvinfo : EIATTR_INT_WARP_WIDE_INSTR_OFFSETS
	.align		4
        /*0030*/ 	.byte	0x04, 0x31
        /*0032*/ 	.short	(.L_27 - .L_26)


	//   ....[0]....
.L_26:
        /*0034*/ 	.word	0x00000590


	//   ....[1]....
        /*0038*/ 	.word	0x000005d0


	//   ....[2]....
        /*003c*/ 	.word	0x00000660


	//   ....[3]....
        /*0040*/ 	.word	0x00000690


	//   ....[4]....
        /*0044*/ 	.word	0x000006d0


	//   ....[5]....
        /*0048*/ 	.word	0x000006e0


	//   ....[6]....
        /*004c*/ 	.word	0x000007a0


	//   ....[7]....
        /*0050*/ 	.word	0x00000800


	//   ....[8]....
        /*0054*/ 	.word	0x00002530


	//----- nvinfo : EIATTR_COOP_GROUP_MASK_REGIDS
	.align		4
.L_27:
        /*0058*/ 	.byte	0x04, 0x29
        /*005a*/ 	.short	(.L_29 - .L_28)


	//   ....[0]....
.L_28:
        /*005c*/ 	.word	0xffffffff


	//   ....[1]....
        /*0060*/ 	.word	0xffffffff


	//   ....[2]....
        /*0064*/ 	.word	0xffffffff


	//   ....[3]....
        /*0068*/ 	.word	0xffffffff


	//   ....[4]....
        /*006c*/ 	.word	0xffffffff


	//   ....[5]....
        /*0070*/ 	.word	0xffffffff


	//   ....[6]....
        /*0074*/ 	.word	0xffffffff


	//----- nvinfo : EIATTR_COOP_GROUP_INSTR_OFFSETS
	.align		4
.L_29:
        /*0078*/ 	.byte	0x04, 0x28
        /*007a*/ 	.short	(.L_31 - .L_30)


	//   ....[0]....
.L_30:
        /*007c*/ 	.word	0x00000060


	//   ....[1]....
        /*0080*/ 	.word	0x00000080


	//   ....[2]....
        /*0084*/ 	.word	0x00000180


	//   ....[3]....
        /*0088*/ 	.word	0x000003b0


	//   ....[4]....
        /*008c*/ 	.word	0x000003f0


	//   ....[5]....
        /*0090*/ 	.word	0x000004e0


	//   ....[6]....
        /*0094*/ 	.word	0x00000910


	//----- nvinfo : EIATTR_REG_RECONFIG
	.align		4
.L_31:
        /*0098*/ 	.byte	0x01, 0x54
	.zero		2


	//----- nvinfo : EIATTR_SYSCALL_OFFSETS
	.align		4
        /*009c*/ 	.byte	0x04, 0x46
        /*009e*/ 	.short	(.L_33 - .L_32)


	//   ....[0]....
.L_32:
        /*00a0*/ 	.word	0x00001940


	//----- nvinfo : EIATTR_MBARRIER_INSTR_OFFSETS
	.align		4
.L_33:
        /*00a4*/ 	.byte	0x04, 0x39
        /*00a6*/ 	.short	(.L_35 - .L_34)


	//   ....[0]....
.L_34:
        /*00a8*/ 	.word	0x00000320
        /*00ac*/ 	.word	0x000000ff
        /*00b0*/ 	.word	0x00000000
        /*00b4*/ 	.short	0x0100
        /*00b6*/ 	.byte	0x07
	.zero		1


	//   ....[1]....
        /*00b8*/ 	.word	0x00000330
        /*00bc*/ 	.word	0x000000ff
        /*00c0*/ 	.word	0x00000020
        /*00c4*/ 	.short	0x0100
        /*00c6*/ 	.byte	0x07
	.zero		1


	//   ....[2]....
        /*00c8*/ 	.word	0x00000340
        /*00cc*/ 	.word	0x000000ff
        /*00d0*/ 	.word	0x00000008
        /*00d4*/ 	.short	0x0100
        /*00d6*/ 	.byte	0x07
	.zero		1


	//   ....[3]....
        /*00d8*/ 	.word	0x00000350
        /*00dc*/ 	.word	0x000000ff
        /*00e0*/ 	.word	0x00000028
        /*00e4*/ 	.short	0x0100
        /*00e6*/ 	.byte	0x07
	.zero		1


	//   ....[4]....
        /*00e8*/ 	.word	0x00000360
        /*00ec*/ 	.word	0x000000ff
        /*00f0*/ 	.word	0x00000010
        /*00f4*/ 	.short	0x0100
        /*00f6*/ 	.byte	0x07
	.zero		1


	//   ....[5]....
        /*00f8*/ 	.word	0x00000370
        /*00fc*/ 	.word	0x000000ff
        /*0100*/ 	.word	0x00000030
        /*0104*/ 	.short	0x0100
        /*0106*/ 	.byte	0x07
	.zero		1


	//   ....[6]....
        /*0108*/ 	.word	0x00000380
        /*010c*/ 	.word	0x000000ff
        /*0110*/ 	.word	0x00000018
        /*0114*/ 	.short	0x0100
        /*0116*/ 	.byte	0x07
	.zero		1


	//   ....[7]....
        /*0118*/ 	.word	0x00000390
        /*011c*/ 	.word	0x000000ff
        /*0120*/ 	.word	0x00000038
        /*0124*/ 	.short	0x0100
        /*0126*/ 	.byte	0x07
	.zero		1


	//   ....[8]....
        /*0128*/ 	.word	0x000007e0
        /*012c*/ 	.word	0x000000ff
        /*0130*/ 	.word	0x00000070
        /*0134*/ 	.short	0x0100
        /*0136*/ 	.byte	0x0d
	.zero		1


	//   ....[9]....
        /*0138*/ 	.word	0x00000820
        /*013c*/ 	.word	0x000000ff
        /*0140*/ 	.word	0x00000078
        /*0144*/ 	.short	0x0100
        /*0146*/ 	.byte	0x0d
	.zero		1


	//   ....[10]....
        /*0148*/ 	.word	0x00000850
        /*014c*/ 	.word	0x000000ff
        /*0150*/ 	.word	0x00000050
        /*0154*/ 	.short	0x0100
        /*0156*/ 	.byte	0x10
	.zero		1


	//   ....[11]....
        /*0158*/ 	.word	0x000008a0
        /*015c*/ 	.word	0x000000ff
        /*0160*/ 	.word	0x00000058
        /*0164*/ 	.short	0x0100
        /*0166*/ 	.byte	0x10
	.zero		1


	//   ....[12]....
        /*0168*/ 	.word	0x000008b0
        /*016c*/ 	.word	0x000000ff
        /*0170*/ 	.word	0x00000060
        /*0174*/ 	.short	0x0100
        /*0176*/ 	.byte	0x10
	.zero		1


	//   ....[13]....
        /*0178*/ 	.word	0x000008c0
        /*017c*/ 	.word	0x000000ff
        /*0180*/ 	.word	0x00000068
        /*0184*/ 	.short	0x0100
        /*0186*/ 	.byte	0x10
	.zero		1


	//   ....[14]....
        /*0188*/ 	.word	0x00001800
        /*018c*/ 	.word	0x00000060
        /*0190*/ 	.word	0xfffffff8
        /*0194*/ 	.short	0x010a
        /*0196*/ 	.byte	0x3f
	.zero		1


	//   ....[15]....
        /*0198*/ 	.word	0x000019d0
        /*019c*/ 	.word	0x00000003
        /*01a0*/ 	.word	0x00000000
        /*01a4*/ 	.short	0x010a
        /*01a6*/ 	.byte	0x3f
	.zero		1


	//   ....[16]....
        /*01a8*/ 	.word	0x00001a30
        /*01ac*/ 	.word	0x00000003
        /*01b0*/ 	.word	0x00000000
        /*01b4*/ 	.short	0x010a
        /*01b6*/ 	.byte	0x3f
	.zero		1


	//   ....[17]....
        /*01b8*/ 	.word	0x00001f50
        /*01bc*/ 	.word	0x000000ff
        /*01c0*/ 	.word	0x00000000
        /*01c4*/ 	.short	0x010a
        /*01c6*/ 	.byte	0x04
	.zero		1


	//   ....[18]....
        /*01c8*/ 	.word	0x00001f90
        /*01cc*/ 	.word	0x000000ff
        /*01d0*/ 	.word	0x00000000
        /*01d4*/ 	.short	0x010a
        /*01d6*/ 	.byte	0x04
	.zero		1


	//   ....[19]....
        /*01d8*/ 	.word	0x000023c0
        /*01dc*/ 	.word	0x00000005
        /*01e0*/ 	.word	0x00000000
        /*01e4*/ 	.short	0x0101
        /*01e6*/ 	.byte	0x3f
	.zero		1


	//   ....[20]....
        /*01e8*/ 	.word	0x000024c0
        /*01ec*/ 	.word	0x00000065
        /*01f0*/ 	.word	0x00000000
        /*01f4*/ 	.short	0x0101
        /*01f6*/ 	.byte	0x32
	.zero		1


	//   ....[21]....
        /*01f8*/ 	.word	0x000025b0
        /*01fc*/ 	.word	0x00000003
        /*0200*/ 	.word	0x00000000
        /*0204*/ 	.short	0x0101
        /*0206*/ 	.byte	0x3f
	.zero		1


	//   ....[22]....
        /*0208*/ 	.word	0x00002610
        /*020c*/ 	.word	0x00000060
        /*0210*/ 	.word	0x00000008
        /*0214*/ 	.short	0x010a
        /*0216*/ 	.byte	0x3f
	.zero		1


	//   ....[23]....
        /*0218*/ 	.word	0x00006700
        /*021c*/ 	.word	0x00000061
        /*0220*/ 	.word	0x00000000
        /*0224*/ 	.short	0x0101
        /*0226*/ 	.byte	0x32
	.zero		1


	//   ....[24]....
        /*0228*/ 	.word	0x00007150
        /*022c*/ 	.word	0x0000000c
        /*0230*/ 	.word	0x00000020
        /*0234*/ 	.short	0x010a
        /*0236*/ 	.byte	0x3f
	.zero		1


	//   ....[25]....
        /*0238*/ 	.word	0x00007650
        /*023c*/ 	.word	0x00000004
        /*0240*/ 	.word	0x00000078
        /*0244*/ 	.short	0x0101
        /*0246*/ 	.byte	0x3f
	.zero		1


	//   ....[26]....
        /*0248*/ 	.word	0x00007d60
        /*024c*/ 	.word	0x00000007
        /*0250*/ 	.word	0x00000000
        /*0254*/ 	.short	0x010a
        /*0256*/ 	.byte	0x3f
	.zero		1


	//   ....[27]....
        /*0258*/ 	.word	0x00007de0
        /*025c*/ 	.word	0x00000009
        /*0260*/ 	.word	0x00000000
        /*0264*/ 	.short	0x010a
        /*0266*/ 	.byte	0x3f
	.zero		1


	//   ....[28]....
        /*0268*/ 	.word	0x00007e70
        /*026c*/ 	.word	0x00000006
        /*0270*/ 	.word	0x00000000
        /*0274*/ 	.short	0x010a
        /*0276*/ 	.byte	0x3f
	.zero		1


	//   ....[29]....
        /*0278*/ 	.word	0x00007f00
        /*027c*/ 	.word	0x00000003
        /*0280*/ 	.word	0x00000000
        /*0284*/ 	.short	0x010a
        /*0286*/ 	.byte	0x3f
	.zero		1


	//   ....[30]....
        /*0288*/ 	.word	0x00007f60
        /*028c*/ 	.word	0x00000060
        /*0290*/ 	.word	0xfffffff8
        /*0294*/ 	.short	0x010a
        /*0296*/ 	.byte	0x3f
	.zero		1


	//   ....[31]....
        /*0298*/ 	.word	0x00007fb0
        /*029c*/ 	.word	0x00000003
        /*02a0*/ 	.word	0x00000000
        /*02a4*/ 	.short	0x010a
        /*02a6*/ 	.byte	0x3f
	.zero		1


	//   ....[32]....
        /*02a8*/ 	.word	0x00008010
        /*02ac*/ 	.word	0x00000005
        /*02b0*/ 	.word	0x00000000
        /*02b4*/ 	.short	0x010a
        /*02b6*/ 	.byte	0x3f
	.zero		1


	//   ....[33]....
        /*02b8*/ 	.word	0x00008060
        /*02bc*/ 	.word	0x00000060
        /*02c0*/ 	.word	0x00000008
        /*02c4*/ 	.short	0x010a
        /*02c6*/ 	.byte	0x3f
	.zero		1


	//   ....[34]....
        /*02c8*/ 	.word	0x00008130
        /*02cc*/ 	.word	0x0000000c
        /*02d0*/ 	.word	0x00000020
        /*02d4*/ 	.short	0x010a
        /*02d6*/ 	.byte	0x3f
	.zero		1


	//   ....[35]....
        /*02d8*/ 	.word	0x00008200
        /*02dc*/ 	.word	0x00000007
        /*02e0*/ 	.word	0x00000000
        /*02e4*/ 	.short	0x010a
        /*02e6*/ 	.byte	0x3f
	.zero		1


	//   ....[36]....
        /*02e8*/ 	.word	0x00008250
        /*02ec*/ 	.word	0x00000009
        /*02f0*/ 	.word	0x00000000
        /*02f4*/ 	.short	0x010a
        /*02f6*/ 	.byte	0x3f
	.zero		1


	//   ....[37]....
        /*02f8*/ 	.word	0x000082a0
        /*02fc*/ 	.word	0x00000006
        /*0300*/ 	.word	0x00000000
        /*0304*/ 	.short	0x010a
        /*0306*/ 	.byte	0x3f
	.zero		1


	//----- nvinfo : EIATTR_NUM_MBARRIERS
	.align		4
.L_35:
        /*0308*/ 	.byte	0x03, 0x38
        /*030a*/ 	.short	0x000e


	//----- nvinfo : EIATTR_EXIT_INSTR_OFFSETS
	.align		4
        /*030c*/ 	.byte	0x04, 0x1c
        /*030e*/ 	.short	(.L_37 - .L_36)


	//   ....[0]....
.L_36:
        /*0310*/ 	.word	0x00001420


	//   ....[1]....
        /*0314*/ 	.word	0x00001480


	//   ....[2]....
        /*0318*/ 	.word	0x00006e40


	//   ....[3]....
        /*031c*/ 	.word	0x00006e70


	//   ....[4]....
        /*0320*/ 	.word	0x00007f50


	//----- nvinfo : EIATTR_MAX_THREADS
	.align		4
.L_37:
        /*0324*/ 	.byte	0x04, 0x05
        /*0326*/ 	.short	(.L_39 - .L_38)
.L_38:
        /*0328*/ 	.word	0x00000180
        /*032c*/ 	.word	0x00000001
        /*0330*/ 	.word	0x00000001


	//----- nvinfo : EIATTR_CRS_STACK_SIZE
	.align		4
.L_39:
        /*0334*/ 	.byte	0x04, 0x1e
        /*0336*/ 	.short	(.L_41 - .L_40)
.L_40:
        /*0338*/ 	.word	0x00000000


	//----- nvinfo : EIATTR_CBANK_PARAM_SIZE
	.align		4
.L_41:
        /*033c*/ 	.byte	0x03, 0x19
        /*033e*/ 	.short	0x0470


	//----- nvinfo : EIATTR_PARAM_CBANK
	.align		4
        /*0340*/ 	.byte	0x04, 0x0a
        /*0342*/ 	.short	(.L_43 - .L_42)
	.align		4
.L_42:
        /*0344*/ 	.word	index@(.nv.constant0._ZN7cutlass13device_kernelINS_4gemm6kernel13GemmUniversalIN4cute5tupleIJiiiiEEENS1_10collective13CollectiveMmaINS1_34MainloopSm90TmaGmmaWarpSpecializedILi4ENS5_IJNS4_1CILi1EEENSA_ILi2EEESB_EEENS1_32KernelTmaWarpSpecializedPingpongEEENS5_IJNSA_ILi64EEENSA_ILi128EEESH_EEENS_10bfloat16_tENS5_IJlSB_lEEESJ_SK_NS4_8TiledMMAINS4_8MMA_AtomIJNS4_4SM904GMMA28MMA_64x128x16_F32BF16BF16_SSILNSO_5MajorE0ELSQ_0ELNSO_7ScaleInE1ELSR_1EEEEEENS4_6LayoutINS5_IJSB_SB_SB_EEENS5_IJNSA_ILi0EEESW_SW_EEEEENS5_IJNS4_10UnderscoreESZ_SZ_EEEEENS4_23SM90_TMA_LOAD_MULTICASTENS4_14ComposedLayoutINS4_7SwizzleILi3ELi4ELi3EEENS4_18smem_ptr_flag_bitsILi16EEENSU_INS5_IJNSA_ILi8EEESG_EEENS5_IJSG_SB_EEEEEEEvNS4_8identityENS4_13SM90_TMA_LOADES1C_vS1D_EENS_8epilogue10collective6detail29Sm90TmaWarpSpecializedAdapterINS1H_15DefaultEpilogueISJ_SK_SK_NS1G_6thread17LinearCombinationISJ_Li1EffLNS1L_9ScaleType4KindE0ELNS_15FloatRoundStyleE2ESJ_EENS1_15EpilogueDefaultEEEEEvvEEEEvNT_6ParamsE)
        /*0348*/ 	.short	0x0210
        /*034a*/ 	.short	0x0470


	//----- nvinfo : EIATTR_SW_WAR
	.align		4
.L_43:
        /*034c*/ 	.byte	0x04, 0x36
        /*034e*/ 	.short	(.L_45 - .L_44)
.L_44:
        /*0350*/ 	.word	0x00000008
.L_45:


//--------------------- .nv.callgraph             --------------------------
	.section	.nv.callgraph,"",@"SHT_CUDA_CALLGRAPH"
	.align	4
	.sectionentsize	8
	.align		4
        /*0000*/ 	.word	0x00000000
	.align		4
        /*0004*/ 	.word	0xffffffff
	.align		4
        /*0008*/ 	.word	index@(_ZN7cutlass13device_kernelINS_4gemm6kernel13GemmUniversalIN4cute5tupleIJiiiiEEENS1_10collective13CollectiveMmaINS1_34MainloopSm90TmaGmmaWarpSpecializedILi4ENS5_IJNS4_1CILi1EEENSA_ILi2EEESB_EEENS1_32KernelTmaWarpSpecializedPingpongEEENS5_IJNSA_ILi64EEENSA_ILi128EEESH_EEENS_10bfloat16_tENS5_IJlSB_lEEESJ_SK_NS4_8TiledMMAINS4_8MMA_AtomIJNS4_4SM904GMMA28MMA_64x128x16_F32BF16BF16_SSILNSO_5MajorE0ELSQ_0ELNSO_7ScaleInE1ELSR_1EEEEEENS4_6LayoutINS5_IJSB_SB_SB_EEENS5_IJNSA_ILi0EEESW_SW_EEEEENS5_IJNS4_10UnderscoreESZ_SZ_EEEEENS4_23SM90_TMA_LOAD_MULTICASTENS4_14ComposedLayoutINS4_7SwizzleILi3ELi4ELi3EEENS4_18smem_ptr_flag_bitsILi16EEENSU_INS5_IJNSA_ILi8EEESG_EEENS5_IJSG_SB_EEEEEEEvNS4_8identityENS4_13SM90_TMA_LOADES1C_vS1D_EENS_8epilogue10collective6detail29Sm90TmaWarpSpecializedAdapterINS1H_15DefaultEpilogueISJ_SK_SK_NS1G_6thread17LinearCombinationISJ_Li1EffLNS1L_9ScaleType4KindE0ELNS_15FloatRoundStyleE2ESJ_EENS1_15EpilogueDefaultEEEEEvvEEEEvNT_6ParamsE)
	.align		4
        /*000c*/ 	.word	index@(__assertfail)
	.align		4
        /*0010*/ 	.word	0x00000000
	.align		4
        /*0014*/ 	.word	0xfffffffe
	.align		4
        /*0018*/ 	.word	0x00000000
	.align		4
        /*001c*/ 	.word	0xfffffffd
	.align		4
        /*0020*/ 	.word	0x00000000
	.align		4
        /*0024*/ 	.word	0xfffffffc


//--------------------- .nv.constant4             --------------------------
	.section	.nv.constant4,"a",@progbits
	.align	8
	.align		8
.nv.constant4:
        /*0000*/ 	.dword	__assertfail
	.align		8
        /*0008*/ 	.dword	__unnamed_1
	.align		8
        /*0010*/ 	.dword	_ZN40_INTERNAL_7a6faabd_4_k_cu_a794fb71_228904cuda3std3__45__cpo5beginE
	.align		8
        /*0018*/ 	.dword	_ZN40_INTERNAL_7a6faabd_4_k_cu_a794fb71_228904cuda3std3__45__cpo3endE
	.align		8
        /*0020*/ 	.dword	_ZN40_INTERNAL_7a6faabd_4_k_cu_a794fb71_228904cuda3std3__45__cpo6cbeginE
	.align		8
        /*0028*/ 	.dword	_ZN40_INTERNAL_7a6faabd_4_k_cu_a794fb71_228904cuda3std3__45__cpo4cendE
	.align		8
        /*0030*/ 	.dword	_ZN40_INTERNAL_7a6faabd_4_k_cu_a794fb71_228904cuda3std3__442_GLOBAL__N__7a6faabd_4_k_cu_a794fb71_228906ignoreE
	.align		8
        /*0038*/ 	.dword	_ZN40_INTERNAL_7a6faabd_4_k_cu_a794fb71_228904cuda3std3__419piecewise_constructE
	.align		8
        /*0040*/ 	.dword	_ZN40_INTERNAL_7a6faabd_4_k_cu_a794fb71_228904cuda3std3__48in_placeE
	.align		8
        /*0048*/ 	.dword	_ZN40_INTERNAL_7a6faabd_4_k_cu_a794fb71_228904cuda3std6ranges3__45__cpo4swapE
	.align		8
        /*0050*/ 	.dword	_ZN40_INTERNAL_7a6faabd_4_k_cu_a794fb71_228904cuda3std6ranges3__45__cpo9iter_moveE
	.align		8
        /*0058*/ 	.dword	_ZN40_INTERNAL_7a6faabd_4_k_cu_a794fb71_228904cute7productE
	.align		8
        /*0060*/ 	.dword	_ZN40_INTERNAL_7a6faabd_4_k_cu_a794fb71_228904cute1_E
	.align		8
        /*0068*/ 	.dword	$str$22
	.align		8
        /*0070*/ 	.dword	$str$23


//--------------------- .text._ZN7cutlass13device_kernelINS_4gemm6kernel13GemmUniversalIN4cute5tupleIJiiiiEEENS1_10collective13CollectiveMmaINS1_34MainloopSm90TmaGmmaWarpSpecializedILi4ENS5_IJNS4_1CILi1EEENSA_ILi2EEESB_EEENS1_32KernelTmaWarpSpecializedPingpongEEENS5_IJNSA_ILi64EEENSA_ILi128EEESH_EEENS_10bfloat16_tENS5_IJlSB_lEEESJ_SK_NS4_8TiledMMAINS4_8MMA_AtomIJNS4_4SM904GMMA28MMA_64x128x16_F32BF16BF16_SSILNSO_5MajorE0ELSQ_0ELNSO_7ScaleInE1ELSR_1EEEEEENS4_6LayoutINS5_IJSB_SB_SB_EEENS5_IJNSA_ILi0EEESW_SW_EEEEENS5_IJNS4_10UnderscoreESZ_SZ_EEEEENS4_23SM90_TMA_LOAD_MULTICASTENS4_14ComposedLayoutINS4_7SwizzleILi3ELi4ELi3EEENS4_18smem_ptr_flag_bitsILi16EEENSU_INS5_IJNSA_ILi8EEESG_EEENS5_IJSG_SB_EEEEEEEvNS4_8identityENS4_13SM90_TMA_LOADES1C_vS1D_EENS_8epilogue10collective6detail29Sm90TmaWarpSpecializedAdapterINS1H_15DefaultEpilogueISJ_SK_SK_NS1G_6thread17LinearCombinationISJ_Li1EffLNS1L_9ScaleType4KindE0ELNS_15FloatRoundStyleE2ESJ_EENS1_15EpilogueDefaultEEEEEvvEEEEvNT_6ParamsE --------------------------
	.section	.text._ZN7cutlass13device_kernelINS_4gemm6kernel13GemmUniversalIN4cute5tupleIJiiiiEEENS1_10collective13CollectiveMmaINS1_34MainloopSm90TmaGmmaWarpSpecializedILi4ENS5_IJNS4_1CILi1EEENSA_ILi2EEESB_EEENS1_32KernelTmaWarpSpecializedPingpongEEENS5_IJNSA_ILi64EEENSA_ILi128EEESH_EEENS_10bfloat16_tENS5_IJlSB_lEEESJ_SK_NS4_8TiledMMAINS4_8MMA_AtomIJNS4_4SM904GMMA28MMA_64x128x16_F32BF16BF16_SSILNSO_5MajorE0ELSQ_0ELNSO_7ScaleInE1ELSR_1EEEEEENS4_6LayoutINS5_IJSB_SB_SB_EEENS5_IJNSA_ILi0EEESW_SW_EEEEENS5_IJNS4_10UnderscoreESZ_SZ_EEEEENS4_23SM90_TMA_LOAD_MULTICASTENS4_14ComposedLayoutINS4_7SwizzleILi3ELi4ELi3EEENS4_18smem_ptr_flag_bitsILi16EEENSU_INS5_IJNSA_ILi8EEESG_EEENS5_IJSG_SB_EEEEEEEvNS4_8identityENS4_13SM90_TMA_LOADES1C_vS1D_EENS_8epilogue10collective6detail29Sm90TmaWarpSpecializedAdapterINS1H_15DefaultEpilogueISJ_SK_SK_NS1G_6thread17LinearCombinationISJ_Li1EffLNS1L_9ScaleType4KindE0ELNS_15FloatRoundStyleE2ESJ_EENS1_15EpilogueDefaultEEEEEvvEEEEvNT_6ParamsE,"ax",@progbits
	.align	128
.text._ZN7cutlass13device_kernelINS_4gemm6kernel13GemmUniversalIN4cute5tupleIJiiiiEEENS1_10collective13CollectiveMmaINS1_34MainloopSm90TmaGmmaWarpSpecializedILi4ENS5_IJNS4_1CILi1EEENSA_ILi2EEESB_EEENS1_32KernelTmaWarpSpecializedPingpongEEENS5_IJNSA_ILi64EEENSA_ILi128EEESH_EEENS_10bfloat16_tENS5_IJlSB_lEEESJ_SK_NS4_8TiledMMAINS4_8MMA_AtomIJNS4_4SM904GMMA28MMA_64x128x16_F32BF16BF16_SSILNSO_5MajorE0ELSQ_0ELNSO_7ScaleInE1ELSR_1EEEEEENS4_6LayoutINS5_IJSB_SB_SB_EEENS5_IJNSA_ILi0EEESW_SW_EEEEENS5_IJNS4_10UnderscoreESZ_SZ_EEEEENS4_23SM90_TMA_LOAD_MULTICASTENS4_14ComposedLayoutINS4_7SwizzleILi3ELi4ELi3EEENS4_18smem_ptr_flag_bitsILi16EEENSU_INS5_IJNSA_ILi8EEESG_EEENS5_IJSG_SB_EEEEEEEvNS4_8identityENS4_13SM90_TMA_LOADES1C_vS1D_EENS_8epilogue10collective6detail29Sm90TmaWarpSpecializedAdapterINS1H_15DefaultEpilogueISJ_SK_SK_NS1G_6thread17LinearCombinationISJ_Li1EffLNS1L_9ScaleType4KindE0ELNS_15FloatRoundStyleE2ESJ_EENS1_15EpilogueDefaultEEEEEvvEEEEvNT_6ParamsE:
        .type           _ZN7cutlass13device_kernelINS_4gemm6kernel13GemmUniversalIN4cute5tupleIJiiiiEEENS1_10collective13CollectiveMmaINS1_34MainloopSm90TmaGmmaWarpSpecializedILi4ENS5_IJNS4_1CILi1EEENSA_ILi2EEESB_EEENS1_32KernelTmaWarpSpecializedPingpongEEENS5_IJNSA_ILi64EEENSA_ILi128EEESH_EEENS_10bfloat16_tENS5_IJlSB_lEEESJ_SK_NS4_8TiledMMAINS4_8MMA_AtomIJNS4_4SM904GMMA28MMA_64x128x16_F32BF16BF16_SSILNSO_5MajorE0ELSQ_0ELNSO_7ScaleInE1ELSR_1EEEEEENS4_6LayoutINS5_IJSB_SB_SB_EEENS5_IJNSA_ILi0EEESW_SW_EEEEENS5_IJNS4_10UnderscoreESZ_SZ_EEEEENS4_23SM90_TMA_LOAD_MULTICASTENS4_14ComposedLayoutINS4_7SwizzleILi3ELi4ELi3EEENS4_18smem_ptr_flag_bitsILi16EEENSU_INS5_IJNSA_ILi8EEESG_EEENS5_IJSG_SB_EEEEEEEvNS4_8identityENS4_13SM90_TMA_LOADES1C_vS1D_EENS_8epilogue10collective6detail29Sm90TmaWarpSpecializedAdapterINS1H_15DefaultEpilogueISJ_SK_SK_NS1G_6thread17LinearCombinationISJ_Li1EffLNS1L_9ScaleType4KindE0ELNS_15FloatRoundStyleE2ESJ_EENS1_15EpilogueDefaultEEEEEvvEEEEvNT_6ParamsE,@function
        .size           _ZN7cutlass13device_kernelINS_4gemm6kernel13GemmUniversalIN4cute5tupleIJiiiiEEENS1_10collective13CollectiveMmaINS1_34MainloopSm90TmaGmmaWarpSpecializedILi4ENS5_IJNS4_1CILi1EEENSA_ILi2EEESB_EEENS1_32KernelTmaWarpSpecializedPingpongEEENS5_IJNSA_ILi64EEENSA_ILi128EEESH_EEENS_10bfloat16_tENS5_IJlSB_lEEESJ_SK_NS4_8TiledMMAINS4_8MMA_AtomIJNS4_4SM904GMMA28MMA_64x128x16_F32BF16BF16_SSILNSO_5MajorE0ELSQ_0ELNSO_7ScaleInE1ELSR_1EEEEEENS4_6LayoutINS5_IJSB_SB_SB_EEENS5_IJNSA_ILi0EEESW_SW_EEEEENS5_IJNS4_10UnderscoreESZ_SZ_EEEEENS4_23SM90_TMA_LOAD_MULTICASTENS4_14ComposedLayoutINS4_7SwizzleILi3ELi4ELi3EEENS4_18smem_ptr_flag_bitsILi16EEENSU_INS5_IJNSA_ILi8EEESG_EEENS5_IJSG_SB_EEEEEEEvNS4_8identityENS4_13SM90_TMA_LOADES1C_vS1D_EENS_8epilogue10collective6detail29Sm90TmaWarpSpecializedAdapterINS1H_15DefaultEpilogueISJ_SK_SK_NS1G_6thread17LinearCombinationISJ_Li1EffLNS1L_9ScaleType4KindE0ELNS_15FloatRoundStyleE2ESJ_EENS1_15EpilogueDefaultEEEEEvvEEEEvNT_6ParamsE,(.L_x_200 - _ZN7cutlass13device_kernelINS_4gemm6kernel13GemmUniversalIN4cute5tupleIJiiiiEEENS1_10collective13CollectiveMmaINS1_34MainloopSm90TmaGmmaWarpSpecializedILi4ENS5_IJNS4_1CILi1EEENSA_ILi2EEESB_EEENS1_32KernelTmaWarpSpecializedPingpongEEENS5_IJNSA_ILi64EEENSA_ILi128EEESH_EEENS_10bfloat16_tENS5_IJlSB_lEEESJ_SK_NS4_8TiledMMAINS4_8MMA_AtomIJNS4_4SM904GMMA28MMA_64x128x16_F32BF16BF16_SSILNSO_5MajorE0ELSQ_0ELNSO_7ScaleInE1ELSR_1EEEEEENS4_6LayoutINS5_IJSB_SB_SB_EEENS5_IJNSA_ILi0EEESW_SW_EEEEENS5_IJNS4_10UnderscoreESZ_SZ_EEEEENS4_23SM90_TMA_LOAD_MULTICASTENS4_14ComposedLayoutINS4_7SwizzleILi3ELi4ELi3EEENS4_18smem_ptr_flag_bitsILi16EEENSU_INS5_IJNSA_ILi8EEESG_EEENS5_IJSG_SB_EEEEEEEvNS4_8identityENS4_13SM90_TMA_LOADES1C_vS1D_EENS_8epilogue10collective6detail29Sm90TmaWarpSpecializedAdapterINS1H_15DefaultEpilogueISJ_SK_SK_NS1G_6thread17LinearCombinationISJ_Li1EffLNS1L_9ScaleType4KindE0ELNS_15FloatRoundStyleE2ESJ_EENS1_15EpilogueDefaultEEEEEvvEEEEvNT_6ParamsE)
        .other          _ZN7cutlass13device_kernelINS_4gemm6kernel13GemmUniversalIN4cute5tupleIJiiiiEEENS1_10collective13CollectiveMmaINS1_34MainloopSm90TmaGmmaWarpSpecializedILi4ENS5_IJNS4_1CILi1EEENSA_ILi2EEESB_EEENS1_32KernelTmaWarpSpecializedPingpongEEENS5_IJNSA_ILi64EEENSA_ILi128EEESH_EEENS_10bfloat16_tENS5_IJlSB_lEEESJ_SK_NS4_8TiledMMAINS4_8MMA_AtomIJNS4_4SM904GMMA28MMA_64x128x16_F32BF16BF16_SSILNSO_5MajorE0ELSQ_0ELNSO_7ScaleInE1ELSR_1EEEEEENS4_6LayoutINS5_IJSB_SB_SB_EEENS5_IJNSA_ILi0EEESW_SW_EEEEENS5_IJNS4_10UnderscoreESZ_SZ_EEEEENS4_23SM90_TMA_LOAD_MULTICASTENS4_14ComposedLayoutINS4_7SwizzleILi3ELi4ELi3EEENS4_18smem_ptr_flag_bitsILi16EEENSU_INS5_IJNSA_ILi8EEESG_EEENS5_IJSG_SB_EEEEEEEvNS4_8identityENS4_13SM90_TMA_LOADES1C_vS1D_EENS_8epilogue10collective6detail29Sm90TmaWarpSpecializedAdapterINS1H_15DefaultEpilogueISJ_SK_SK_NS1G_6thread17LinearCombinationISJ_Li1EffLNS1L_9ScaleType4KindE0ELNS_15FloatRoundStyleE2ESJ_EENS1_15EpilogueDefaultEEEEEvvEEEEvNT_6ParamsE,@"STO_CUDA_ENTRY STV_DEFAULT"
_ZN7cutlass13device_kernelINS_4gemm6kernel13GemmUniversalIN4cute5tupleIJiiiiEEENS1_10collective13CollectiveMmaINS1_34MainloopSm90TmaGmmaWarpSpecializedILi4ENS5_IJNS4_1CILi1EEENSA_ILi2EEESB_EEENS1_32KernelTmaWarpSpecializedPingpongEEENS5_IJNSA_ILi64EEENSA_ILi128EEESH_EEENS_10bfloat16_tENS5_IJlSB_lEEESJ_SK_NS4_8TiledMMAINS4_8MMA_AtomIJNS4_4SM904GMMA28MMA_64x128x16_F32BF16BF16_SSILNSO_5MajorE0ELSQ_0ELNSO_7ScaleInE1ELSR_1EEEEEENS4_6LayoutINS5_IJSB_SB_SB_EEENS5_IJNSA_ILi0EEESW_SW_EEEEENS5_IJNS4_10UnderscoreESZ_SZ_EEEEENS4_23SM90_TMA_LOAD_MULTICASTENS4_14ComposedLayoutINS4_7SwizzleILi3ELi4ELi3EEENS4_18smem_ptr_flag_bitsILi16EEENSU_INS5_IJNSA_ILi8EEESG_EEENS5_IJSG_SB_EEEEEEEvNS4_8identityENS4_13SM90_TMA_LOADES1C_vS1D_EENS_8epilogue10collective6detail29Sm90TmaWarpSpecializedAdapterINS1H_15DefaultEpilogueISJ_SK_SK_NS1G_6thread17LinearCombinationISJ_Li1EffLNS1L_9ScaleType4KindE0ELNS_15FloatRoundStyleE2ESJ_EENS1_15EpilogueDefaultEEEEEvvEEEEvNT_6ParamsE:
[----:B------:R-:W0:Y:S01]  /*0000*/  LDC R1, c[0x0][0x28] ;  /* 0x00000a00ff017b82 */ /* 0x000e220000000800 */
[----:B------:R-:W1:Y:S01]  /*0010*/  S2R R3, SR_TID.X ;  /* 0x0000000000037919 */ /* 0x000e620000002100 */
[----:B------:R-:W-:Y:S01]  /*0020*/  ELECT P0, URZ, PT ;  /* 0x00000000003f782f */ /* 0x000fe20003800000 */
[----:B------:R-:W-:Y:S01]  /*0030*/  BSSY B0, `(.L_x_0) ;  /* 0x0000014000007945 */ /* 0x000fe20003800000 */
[--C-:B-1----:R-:W-:Y:S02]  /*0040*/  SHF.R.U32.HI R0, RZ, 0x5, R3.reuse ;  /* 0x00000005ff007819 */ /* 0x102fe40000011603 */
[----:B------:R-:W-:-:S03]  /*0050*/  SHF.R.U32.HI R5, RZ, 0x7, R3 ;  /* 0x00000007ff057819 */ /* 0x000fc60000011603 */
[----:B------:R-:W1:Y:S02]  /*0060*/  SHFL.IDX PT, R2, R0, RZ, 0x1f ;  /* 0x00001fff00027589 */ /* 0x000e6400000e0000 */
[----:B-1----:R-:W-:Y:S02]  /*0070*/  R2UR UR6, R2 ;  /* 0x00000000020672ca */ /* 0x002fe400000e0000 */
[----:B------:R1:W2:Y:S11]  /*0080*/  SHFL.IDX PT, R2, R5, RZ, 0x1f ;  /* 0x00001fff05027589 */ /* 0x0002b600000e0000 */
[----:B------:R-:W-:-:S02]  /*0090*/  USHF.R.S32.HI UR4, URZ, 0x1f, UR6 ;  /* 0x0000001f3f047899 */ /* 0x000fc40008011406 */
[----:B------:R-:W-:Y:S02]  /*00a0*/  ISETP.NE.OR P0, PT, RZ, UR6, !P0 ;  /* 0x00000006ff007c0c */ /* 0x000fe4000c705670 */
[----:B------:R-:W-:-:S04]  /*00b0*/  ULEA.HI UR4, UR4, UR6, URZ, 0x2 ;  /* 0x0000000604047291 */ /* 0x000fc8000f8f103f */
[----:B------:R-:W-:-:S04]  /*00c0*/  ULOP3.LUT UR4, UR4, 0xfffffffc, URZ, 0xc0, !UPT ;  /* 0xfffffffc04047892 */ /* 0x000fc8000f8ec03f */
[----:B------:R-:W-:-:S03]  /*00d0*/  UIADD3 UR6, UR6, -UR4, URZ ;  /* 0x8000000406067290 */ /* 0x000fc6000fffe03f */
[----:B012---:R-:W-:Y:S09]  /*00e0*/  @P0 BRA `(.L_x_1) ;  /* 0x0000000000200947 */ /* 0x007ff20003800000 */
[----:B------:R-:W-:Y:S02]  /*00f0*/  ULDC.64 UR4, c[0x0][0x198] ;  /* 0x0000660000047ab9 */ /* 0x000fe40000000a00 */
[----:B------:R-:W-:Y:S02]  /*0100*/  UIADD3 UR8, UP0, UR4, 0xf0, URZ ;  /* 0x000000f004087890 */ /* 0x000fe4000ff1e03f */
[----:B------:R-:W-:Y:S02]  /*0110*/  UIADD3 UR4, UP1, UR4, 0x1f0, URZ ;  /* 0x000001f004047890 */ /* 0x000fe4000ff3e03f */
[----:B------:R-:W-:Y:S02]  /*0120*/  UIADD3.X UR9, URZ, UR5, URZ, UP0, !UPT ;  /* 0x000000053f097290 */ /* 0x000fe400087fe43f */
[----:B------:R-:W-:-:S07]  /*0130*/  UIADD3.X UR5, URZ, UR5, URZ, UP1, !UPT ;  /* 0x000000053f057290 */ /* 0x000fce0008ffe43f */
[----:B------:R0:W-:Y:S02]  /*0140*/  UTMACCTL.PF [UR8] ;  /* 0x00000000080079b9 */ /* 0x0001e40008040000 */
[----:B------:R0:W-:Y:S02]  /*0150*/  UTMACCTL.PF [UR4] ;  /* 0x00000000040079b9 */ /* 0x0001e40008040000 */
[----:B0-----:R-:W-:Y:S01]  /*0160*/  NOP ;  /* 0x0000000000007918 */ /* 0x001fe20000000000 */
.L_x_1:
[----:B------:R-:W-:Y:S05]  /*0170*/  BSYNC B0 ;  /* 0x0000000000007941 */ /* 0x000fea0003800000 */
.L_x_0:
[----:B------:R-:W0:Y:S01]  /*0180*/  SHFL.IDX PT, R6, R0, RZ, 0x1f ;  /* 0x00001fff00067589 */ /* 0x000e2200000e0000 */
[----:B------:R-:W-:Y:S01]  /*0190*/  R2UR UR19, R2 ;  /* 0x00000000021372ca */ /* 0x000fe200000e0000 */
[----:B------:R-:W-:Y:S01]  /*01a0*/  UISETP.NE.AND UP0, UPT, UR6, 0x3, UPT ;  /* 0x000000030600788c */ /* 0x000fe2000bf05270 */
[----:B------:R-:W-:-:S03]  /*01b0*/  SHF.R.S32.HI R2, RZ, 0x1f, R3 ;  /* 0x0000001fff027819 */ /* 0x000fc60000011403 */
[----:B------:R-:W-:Y:S01]  /*01c0*/  UISETP.EQ.OR UP0, UPT, UR6, URZ, !UP0 ;  /* 0x0000003f0600728c */ /* 0x000fe2000c702670 */
[----:B------:R-:W-:-:S07]  /*01d0*/  LEA.HI R2, R2, R3, RZ, 0x7 ;  /* 0x0000000302027211 */ /* 0x000fce00078f38ff */
[----:B------:R-:W-:Y:S02]  /*01e0*/  UIADD3 UR14, UR19, -0x1, URZ ;  /* 0xffffffff130e7890 */ /* 0x000fe4000fffe03f */
[----:B------:R-:W-:Y:S02]  /*01f0*/  UISETP.EQ.AND UP0, UPT, UR19, URZ, UP0 ;  /* 0x0000003f1300728c */ /* 0x000fe40008702270 */
[----:B------:R-:W-:Y:S02]  /*0200*/  UISETP.GE.U32.AND UP1, UPT, UR14, 0x2, UPT ;  /* 0x000000020e00788c */ /* 0x000fe4000bf26070 */
[----:B------:R-:W-:Y:S01]  /*0210*/  USEL UR40, URZ, 0x1, !UP0 ;  /* 0x000000013f287887 */ /* 0x000fe2000c000000 */
[----:B0-----:R-:W-:-:S03]  /*0220*/  ISETP.NE.AND P0, PT, R6, RZ, PT ;  /* 0x000000ff0600720c */ /* 0x001fc60003f05270 */
[----:B------:R-:W-:-:S10]  /*0230*/  USEL UR40, UR40, 0x2, UP1 ;  /* 0x0000000228287887 */ /* 0x000fd40008800000 */
[----:B------:R-:W-:Y:S05]  /*0240*/  @P0 BRA `(.L_x_2) ;  /* 0x0000000000580947 */ /* 0x000fea0003800000 */
[----:B------:R-:W0:Y:S01]  /*0250*/  S2UR UR7, SR_CgaCtaId ;  /* 0x00000000000779c3 */ /* 0x000e220000008800 */
[----:B------:R-:W-:Y:S01]  /*0260*/  UMOV UR4, 0x400 ;  /* 0x0000040000047882 */ /* 0x000fe20000000000 */
[----:B------:R-:W-:Y:S01]  /*0270*/  UMOV UR5, 0x1 ;  /* 0x0000000100057882 */ /* 0x000fe20000000000 */
[----:B------:R-:W-:Y:S01]  /*0280*/  UMOV UR8, 0x2 ;  /* 0x0000000200087882 */ /* 0x000fe20000000000 */
[----:B------:R-:W-:Y:S01]  /*0290*/  ELECT P0, URZ, PT ;  /* 0x00000000003f782f */ /* 0x000fe20003800000 */
[----:B------:R-:W-:-:S04]  /*02a0*/  UIADD3 UR8, -UR8, 0x100000, URZ ;  /* 0x0010000008087890 */ /* 0x000fc8000fffe13f */
[----:B------:R-:W-:Y:S02]  /*02b0*/  USHF.L.U32 UR9, UR8, 0xb, URZ ;  /* 0x0000000b08097899 */ /* 0x000fe4000800063f */
[----:B------:R-:W-:Y:S02]  /*02c0*/  USHF.L.U32 UR8, UR8, 0x1, URZ ;  /* 0x0000000108087899 */ /* 0x000fe4000800063f */
[----:B0-----:R-:W-:Y:S02]  /*02d0*/  ULEA UR7, UR7, UR4, 0x18 ;  /* 0x0000000407077291 */ /* 0x001fe4000f8ec03f */
[----:B------:R-:W-:-:S04]  /*02e0*/  UIADD3 UR4, -UR5, 0x100000, URZ ;  /* 0x0010000005047890 */ /* 0x000fc8000fffe13f */
[----:B------:R-:W-:Y:S02]  /*02f0*/  USHF.L.U32 UR5, UR4, 0xb, URZ ;  /* 0x0000000b04057899 */ /* 0x000fe4000800063f */
[----:B------:R-:W-:Y:S01]  /*0300*/  USHF.L.U32 UR4, UR4, 0x1, URZ ;  /* 0x0000000104047899 */ /* 0x000fe2000800063f */
[----:B------:R-:W0:Y:S11]  /*0310*/  FENCE.VIEW.ASYNC.S ;  /* 0x00000000000073c6 */ /* 0x000e360000000000 */
[----:B0-----:R0:W1:Y:S01]  /*0320*/  SYNCS.EXCH.64 URZ, [UR7], UR4 ;  /* 0x00000004073f75b2 */ /* 0x0010620008000100 */
[----:B------:R0:W2:Y:S01]  /*0330*/  SYNCS.EXCH.64 URZ, [UR7+0x20], UR8 ;  /* 0x00002008073f75b2 */ /* 0x0000a20008000100 */
[----:B------:R0:W3:Y:S01]  /*0340*/  SYNCS.EXCH.64 URZ, [UR7+0x8], UR4 ;  /* 0x00000804073f75b2 */ /* 0x0000e20008000100 */
[----:B------:R0:W4:Y:S01]  /*0350*/  SYNCS.EXCH.64 URZ, [UR7+0x28], UR8 ;  /* 0x00002808073f75b2 */ /* 0x0001220008000100 */
[----:B------:R0:W0:Y:S01]  /*0360*/  SYNCS.EXCH.64 URZ, [UR7+0x10], UR4 ;  /* 0x00001004073f75b2 */ /* 0x0000220008000100 */
[----:B------:R0:W0:Y:S01]  /*0370*/  SYNCS.EXCH.64 URZ, [UR7+0x30], UR8 ;  /* 0x00003008073f75b2 */ /* 0x0000220008000100 */
[----:B------:R0:W0:Y:S01]  /*0380*/  SYNCS.EXCH.64 URZ, [UR7+0x18], UR4 ;  /* 0x00001804073f75b2 */ /* 0x0000220008000100 */
[----:B------:R0:W0:Y:S01]  /*0390*/  SYNCS.EXCH.64 URZ, [UR7+0x38], UR8 ;  /* 0x00003808073f75b2 */ /* 0x0000220008000100 */
[----:B------:R-:W-:Y:S01]  /*03a0*/  NOP ;  /* 0x0000000000007918 */ /* 0x000fe20000000000 */
.L_x_2:
[----:B------:R-:W5:Y:S01]  /*03b0*/  SHFL.IDX PT, R10, R0, RZ, 0x1f ;  /* 0x00001fff000a7589 */ /* 0x000f6200000e0000 */
[----:B------:R-:W1:Y:S01]  /*03c0*/  S2UR UR15, SR_CTAID.X ;  /* 0x00000000000f79c3 */ /* 0x000e620000002500 */
[----:B------:R-:W-:Y:S02]  /*03d0*/  ELECT P0, URZ, PT ;  /* 0x00000000003f782f */ /* 0x000fe40003800000 */
[----:B------:R-:W-:Y:S01]  /*03e0*/  SHF.R.S32.HI R11, RZ, 0x1f, R6 ;  /* 0x0000001fff0b7819 */ /* 0x000fe20000011406 */
[----:B------:R1:W2:Y:S01]  /*03f0*/  SHFL.IDX PT, R8, R0, RZ, 0x1f ;  /* 0x00001fff00087589 */ /* 0x0002a200000e0000 */
[----:B------:R-:W-:Y:S02]  /*0400*/  ELECT P1, URZ, PT ;  /* 0x00000000003f782f */ /* 0x000fe40003820000 */
[----:B------:R-:W-:Y:S01]  /*0410*/  LOP3.LUT R2, R2, 0xffffff80, RZ, 0xc0, !PT ;  /* 0xffffff8002027812 */ /* 0x000fe200078ec0ff */
[----:B0-----:R-:W-:Y:S01]  /*0420*/  ULDC UR4, c[0x0][0x150] ;  /* 0x0000540000047ab9 */ /* 0x001fe20000000800 */
[----:B------:R-:W-:Y:S01]  /*0430*/  LEA.HI R11, R11, R6, RZ, 0x2 ;  /* 0x000000060b0b7211 */ /* 0x000fe200078f10ff */
[----:B------:R-:W0:Y:S01]  /*0440*/  S2UR UR8, SR_CTAID.Y ;  /* 0x00000000000879c3 */ /* 0x000e220000002600 */
[----:B------:R-:W-:Y:S01]  /*0450*/  NOP ;  /* 0x0000000000007918 */ /* 0x000fe20000000000 */
[----:B------:R-:W-:Y:S01]  /*0460*/  IMAD.IADD R4, R3, 0x1, -R2 ;  /* 0x0000000103047824 */ /* 0x000fe200078e0a02 */
[----:B------:R-:W-:Y:S01]  /*0470*/  LOP3.LUT R11, R11, 0x3ffffffc, RZ, 0xc0, !PT ;  /* 0x3ffffffc0b0b7812 */ /* 0x000fe200078ec0ff */
[----:B------:R-:W-:Y:S01]  /*0480*/  NOP ;  /* 0x0000000000007918 */ /* 0x000fe20000000000 */
[----:B------:R-:W-:Y:S01]  /*0490*/  ULDC UR17, c[0x0][0x148] ;  /* 0x0000520000117ab9 */ /* 0x000fe20000000800 */
[----:B------:R-:W-:Y:S01]  /*04a0*/  UMOV UR20, 0x80 ;  /* 0x0000008000147882 */ /* 0x000fe20000000000 */
[----:B------:R-:W-:Y:S01]  /*04b0*/  SHF.R.S32.HI R9, RZ, 0x1f, R4 ;  /* 0x0000001fff097819 */ /* 0x000fe20000011404 */
[----:B------:R-:W-:Y:S01]  /*04c0*/  IMAD.IADD R11, R6, 0x1, -R11 ;  /* 0x00000001060b7824 */ /* 0x000fe200078e0a0b */
[----:B------:R-:W-:Y:S01]  /*04d0*/  ULDC UR12, c[0x0][0x144] ;  /* 0x00005100000c7ab9 */ /* 0x000fe20000000800 */
[----:B------:R-:W3:Y:S01]  /*04e0*/  SHFL.IDX PT, R5, R5, RZ, 0x1f ;  /* 0x00001fff05057589 */ /* 0x000ee200000e0000 */
[----:B------:R-:W-:-:S02]  /*04f0*/  LEA.HI R2, R9, R4, RZ, 0x3 ;  /* 0x0000000409027211 */ /* 0x000fc400078f18ff */
[----:B------:R-:W-:Y:S02]  /*0500*/  ISETP.NE.AND P3, PT, RZ, UR19, PT ;  /* 0x00000013ff007c0c */ /* 0x000fe4000bf65270 */
[----:B-----5:R-:W-:Y:S02]  /*0510*/  ISETP.NE.OR P0, PT, R10, RZ, !P0 ;  /* 0x000000ff0a00720c */ /* 0x020fe40004705670 */
[----:B-1----:R-:W-:Y:S02]  /*0520*/  I2FP.F32.U32 R0, UR15 ;  /* 0x0000000f00007c45 */ /* 0x002fe40008201000 */
[----:B--2---:R-:W-:Y:S02]  /*0530*/  ISETP.NE.OR P1, PT, R8, RZ, !P1 ;  /* 0x000000ff0800720c */ /* 0x004fe40004f25670 */
[----:B------:R-:W-:Y:S01]  /*0540*/  SHF.R.S32.HI R7, RZ, 0x3, R2 ;  /* 0x00000003ff077819 */ /* 0x000fe20000011402 */
[----:B------:R-:W-:Y:S01]  /*0550*/  FMUL R0, R0, UR4 ;  /* 0x0000000400007c20 */ /* 0x000fe20008400000 */
[----:B------:R-:W-:Y:S01]  /*0560*/  ULDC UR4, c[0x0][0x154] ;  /* 0x0000550000047ab9 */ /* 0x000fe20000000800 */
[----:B0-----:R-:W-:-:S02]  /*0570*/  I2FP.F32.U32 R6, UR8 ;  /* 0x0000000800067c45 */ /* 0x001fc40008201000 */
[----:B------:R-:W-:Y:S02]  /*0580*/  SHF.R.S32.HI R2, RZ, 0x1f, R2 ;  /* 0x0000001fff027819 */ /* 0x000fe40000011402 */
[----:B------:R-:W-:Y:S01]  /*0590*/  VOTEU.ALL UP2, P0 ;  /* 0x00000000003f7886 */ /* 0x000fe20000040000 */
[----:B------:R-:W-:Y:S01]  /*05a0*/  FMUL R6, R6, UR4 ;  /* 0x0000000406067c20 */ /* 0x000fe20008400000 */
[----:B------:R-:W0:Y:S01]  /*05b0*/  F2I.U32.TRUNC.NTZ R0, R0 ;  /* 0x0000000000007305 */ /* 0x000e22000020f000 */
[----:B------:R-:W-:Y:S01]  /*05c0*/  LEA.HI R2, R2, R7, RZ, 0x2 ;  /* 0x0000000702027211 */ /* 0x000fe200078f10ff */
[----:B------:R-:W-:Y:S01]  /*05d0*/  VOTEU.ALL UP3, P1 ;  /* 0x00000000003f7886 */ /* 0x000fe20000860000 */
[----:B------:R-:W1:Y:S01]  /*05e0*/  @!UP2 S2UR UR11, SR_CgaCtaId ;  /* 0x00000000000ba9c3 */ /* 0x000e620000008800 */
[----:B------:R-:W-:Y:S01]  /*05f0*/  UMOV UR4, 0x20 ;  /* 0x0000002000047882 */ /* 0x000fe20000000000 */
[----:B------:R-:W-:Y:S01]  /*0600*/  LOP3.LUT R2, R2, 0xfffffffc, RZ, 0xc0, !PT ;  /* 0xfffffffc02027812 */ /* 0x000fe200078ec0ff */
[----:B------:R-:W-:Y:S01]  /*0610*/  @!UP2 UMOV UR10, 0x400 ;  /* 0x00000400000aa882 */ /* 0x000fe20000000000 */
[----:B------:R-:W-:-:S04]  /*0620*/  @!UP2 UIADD3 UR4, -UR4, 0x100000, URZ ;  /* 0x001000000404a890 */ /* 0x000fc8000fffe13f */
[----:B------:R-:W-:Y:S02]  /*0630*/  @!UP2 USHF.L.U32 UR5, UR4, 0xb, URZ ;  /* 0x0000000b0405a899 */ /* 0x000fe4000800063f */
[----:B------:R-:W-:Y:S01]  /*0640*/  @!UP2 USHF.L.U32 UR4, UR4, 0x1, URZ ;  /* 0x000000010404a899 */ /* 0x000fe2000800063f */
[----:B------:R-:W2:Y:S01]  /*0650*/  F2I.U32.TRUNC.NTZ R6, R6 ;  /* 0x0000000600067305 */ /* 0x000ea2000020f000 */
[----:B------:R-:W-:Y:S01]  /*0660*/  VOTEU.ALL UP0, P0 ;  /* 0x00000000003f7886 */ /* 0x000fe20000000000 */
[----:B------:R-:W-:Y:S01]  /*0670*/  IMAD.IADD R2, R7, 0x1, -R2 ;  /* 0x0000000107027824 */ /* 0x000fe200078e0a02 */
[----:B------:R-:W5:Y:S01]  /*0680*/  @!UP3 S2UR UR18, SR_CgaCtaId ;  /* 0x000000000012b9c3 */ /* 0x000f620000008800 */
[----:B------:R-:W-:Y:S01]  /*0690*/  VOTEU.ALL UP1, P0 ;  /* 0x00000000003f7886 */ /* 0x000fe20000020000 */
[----:B------:R-:W-:Y:S01]  /*06a0*/  @!UP3 UMOV UR16, 0x400 ;  /* 0x000004000010b882 */ /* 0x000fe20000000000 */
[----:B------:R-:W-:Y:S01]  /*06b0*/  IMAD R2, R11, 0x4, R2 ;  /* 0x000000040b027824 */ /* 0x000fe200078e0202 */
[----:B0-----:R-:W-:Y:S01]  /*06c0*/  R2UR UR7, R0 ;  /* 0x00000000000772ca */ /* 0x001fe200000e0000 */
[----:B------:R-:W-:Y:S01]  /*06d0*/  VOTEU.ALL UP4, P1 ;  /* 0x00000000003f7886 */ /* 0x000fe20000880000 */
[----:B------:R-:W-:Y:S01]  /*06e0*/  VOTEU.ALL UP5, P1 ;  /* 0x00000000003f7886 */ /* 0x000fe200008a0000 */
[----:B------:R-:W-:Y:S01]  /*06f0*/  IMAD.SHL.U32 R7, R2, 0x4, RZ ;  /* 0x0000000402077824 */ /* 0x000fe200078e00ff */
[----:B------:R-:W0:Y:S01]  /*0700*/  LDC R0, c[0x0][0x140] ;  /* 0x00005000ff007b82 */ /* 0x000e220000000800 */
[----:B------:R-:W-:-:S02]  /*0710*/  LOP3.LUT P0, RZ, R4, 0x7, RZ, 0xc0, !PT ;  /* 0x0000000704ff7812 */ /* 0x000fc4000780c0ff */
[----:B--2---:R-:W-:Y:S02]  /*0720*/  R2UR UR9, R6 ;  /* 0x00000000060972ca */ /* 0x004fe400000e0000 */
[----:B------:R-:W-:Y:S01]  /*0730*/  LOP3.LUT R22, R2, 0xc, R7, 0x78, !PT ;  /* 0x0000000c02167812 */ /* 0x000fe200078e7807 */
[----:B-1----:R-:W-:Y:S02]  /*0740*/  @!UP2 ULEA UR13, UR11, UR10, 0x18 ;  /* 0x0000000a0b0da291 */ /* 0x002fe4000f8ec03f */
[----:B------:R-:W-:-:S04]  /*0750*/  @!UP3 UIADD3 UR10, -UR20, 0x100000, URZ ;  /* 0x00100000140ab890 */ /* 0x000fc8000fffe13f */
[----:B------:R-:W-:Y:S02]  /*0760*/  @!UP3 USHF.L.U32 UR11, UR10, 0xb, URZ ;  /* 0x0000000b0a0bb899 */ /* 0x000fe4000800063f */
[----:B------:R-:W-:Y:S01]  /*0770*/  @!UP3 USHF.L.U32 UR10, UR10, 0x1, URZ ;  /* 0x000000010a0ab899 */ /* 0x000fe2000800063f */
[----:B------:R-:W-:Y:S01]  /*0780*/  ISETP.LT.U32.AND P0, PT, R22, 0x2, !P0 ;  /* 0x000000021600780c */ /* 0x000fe20004701070 */
[----:B------:R-:W-:Y:S01]  /*0790*/  UIADD3 UR7, -UR7, URZ, URZ ;  /* 0x0000003f07077290 */ /* 0x000fe2000fffe13f */
[----:B------:R-:W-:Y:S01]  /*07a0*/  VOTEU.ALL UP2, P1 ;  /* 0x00000000003f7886 */ /* 0x000fe20000840000 */
[----:B-----5:R-:W-:Y:S02]  /*07b0*/  @!UP3 ULEA UR16, UR18, UR16, 0x18 ;  /* 0x000000101210b291 */ /* 0x020fe4000f8ec03f */
[----:B------:R-:W-:Y:S01]  /*07c0*/  UIADD3 UR9, -UR9, URZ, URZ ;  /* 0x0000003f09097290 */ /* 0x000fe2000fffe13f */
[----:B------:R-:W1:Y:S02]  /*07d0*/  FENCE.VIEW.ASYNC.S ;  /* 0x00000000000073c6 */ /* 0x000e640000000000 */
[----:B-1----:R-:W1:Y:S01]  /*07e0*/  @!UP0 SYNCS.EXCH.64 URZ, [UR13+0x70], UR4 ;  /* 0x000070040d3f85b2 */ /* 0x002e620008000100 */
[----:B------:R-:W-:Y:S01]  /*07f0*/  UIMAD UR7, UR12, UR7, UR15 ;  /* 0x000000070c0772a4 */ /* 0x000fe2000f8e020f */
[----:B------:R-:W-:Y:S01]  /*0800*/  VOTEU.ALL UP3, P1 ;  /* 0x00000000003f7886 */ /* 0x000fe20000860000 */
[----:B0-----:R-:W-:Y:S01]  /*0810*/  ISETP.EQ.U32.AND P2, PT, R0, 0x1, PT ;  /* 0x000000010000780c */ /* 0x001fe20003f42070 */
[----:B------:R0:W2:Y:S01]  /*0820*/  @!UP1 SYNCS.EXCH.64 URZ, [UR13+0x78], UR4 ;  /* 0x000078040d3f95b2 */ /* 0x0000a20008000100 */
[----:B------:R-:W-:Y:S01]  /*0830*/  NOP ;  /* 0x0000000000007918 */ /* 0x000fe20000000000 */
[----:B0-----:R-:W-:Y:S01]  /*0840*/  UIMAD UR4, UR17, UR9, UR8 ;  /* 0x00000009110472a4 */ /* 0x001fe2000f8e0208 */
[----:B------:R0:W0:Y:S05]  /*0850*/  @!UP2 SYNCS.EXCH.64 URZ, [UR16+0x50], UR10 ;  /* 0x0000500a103fa5b2 */ /* 0x00002a0008000100 */
[----:B------:R-:W-:-:S04]  /*0860*/  ISETP.NE.AND P1, PT, R22, UR4, PT ;  /* 0x0000000416007c0c */ /* 0x000fc8000bf25270 */
[----:B------:R-:W-:-:S04]  /*0870*/  ISETP.EQ.OR P1, PT, RZ, UR7, !P1 ;  /* 0x00000007ff007c0c */ /* 0x000fc8000cf22670 */
[----:B------:R-:W-:-:S04]  /*0880*/  PLOP3.LUT P0, PT, P0, P1, PT, 0x80, 0x0 ;  /* 0x000000000000781c */ /* 0x000fc80000703070 */
[----:B------:R-:W-:Y:S01]  /*0890*/  P2R R99, PR, RZ, 0x1 ;  /* 0x00000001ff637803 */ /* 0x000fe20000000000 */
[----:B------:R0:W0:Y:S01]  /*08a0*/  @!UP3 SYNCS.EXCH.64 URZ, [UR16+0x58], UR10 ;  /* 0x0000580a103fb5b2 */ /* 0x0000220008000100 */
[----:B------:R0:W0:Y:S01]  /*08b0*/  @!UP4 SYNCS.EXCH.64 URZ, [UR16+0x60], UR10 ;  /* 0x0000600a103fc5b2 */ /* 0x0000220008000100 */
[----:B------:R0:W0:Y:S01]  /*08c0*/  @!UP5 SYNCS.EXCH.64 URZ, [UR16+0x68], UR10 ;  /* 0x0000680a103fd5b2 */ /* 0x0000220008000100 */
[----:B------:R-:W-:Y:S01]  /*08d0*/  NOP ;  /* 0x0000000000007918 */ /* 0x000fe20000000000 */
[----:B-123--:R-:W-:Y:S05]  /*08e0*/  @!P2 BRA `(.L_x_3) ;  /* 0x000000000008a947 */ /* 0x00efea0003800000 */
[----:B0---4-:R-:W-:Y:S01]  /*08f0*/  UCGABAR_ARV ;  /* 0x00000000000079c7 */ /* 0x011fe20008000000 */
[----:B------:R-:W-:Y:S05]  /*0900*/  BRA `(.L_x_4) ;  /* 0x0000000000047947 */ /* 0x000fea0003800000 */
.L_x_3:
[----:B0---4-:R-:W-:Y:S01]  /*0910*/  NOP ;  /* 0x0000000000007918 */ /* 0x011fe20000000000 */
.L_x_4:
[----:B------:R-:W-:Y:S01]  /*0920*/  ULDC.64 UR4, c[0x0][0x598] ;  /* 0x0001660000047ab9 */ /* 0x000fe20000000a00 */
[----:B------:R-:W-:Y:S01]  /*0930*/  ULDC.64 UR54, c[0x0][0x208] ;  /* 0x0000820000367ab9 */ /* 0x000fe20000000a00 */
[----:B------:R-:W-:-:S04]  /*0940*/  ISETP.NE.U32.AND P0, PT, RZ, UR4, PT ;  /* 0x00000004ff007c0c */ /* 0x000fc8000bf05070 */
[----:B------:R-:W-:-:S13]  /*0950*/  ISETP.NE.AND.EX P0, PT, RZ, UR5, PT, P0 ;  /* 0x00000005ff007c0c */ /* 0x000fda000bf05300 */
[----:B------:R-:W-:Y:S05]  /*0960*/  @!P0 BRA `(.L_x_5) ;  /* 0x00000000001c8947 */ /* 0x000fea0003800000 */
[----:B------:R-:W0:Y:S02]  /*0970*/  LDC.64 R6, c[0x0][0x598] ;  /* 0x00016600ff067b82 */ /* 0x000e240000000a00 */
[----:B0-----:R-:W2:Y:S02]  /*0980*/  LDG.E.64 R6, desc[UR54][R6.64] ;  /* 0x0000003606067981 */ /* 0x001ea4000c1e1b00 */
[----:B--2---:R-:W-:-:S04]  /*0990*/  ISETP.NE.U32.AND P0, PT, R6, RZ, PT ;  /* 0x000000ff0600720c */ /* 0x004fc80003f05070 */
[----:B------:R-:W-:-:S13]  /*09a0*/  ISETP.NE.AND.EX P0, PT, R7, RZ, PT, P0 ;  /* 0x000000ff0700720c */ /* 0x000fda0003f05300 */
[----:B------:R-:W-:Y:S05]  /*09b0*/  @!P0 BRA `(.L_x_5) ;  /* 0x0000000000088947 */ /* 0x000fea0003800000 */
[----:B------:R0:W5:Y:S01]  /*09c0*/  LD.E R23, desc[UR54][R6.64] ;  /* 0x0000003606177980 */ /* 0x000162000c101900 */
[----:B------:R-:W-:Y:S05]  /*09d0*/  BRA `(.L_x_6) ;  /* 0x0000000000247947 */ /* 0x000fea0003800000 */
.L_x_5:
[----:B------:R-:W-:Y:S02]  /*09e0*/  ULDC.64 UR4, c[0x0][0x588] ;  /* 0x0001620000047ab9 */ /* 0x000fe40000000a00 */
[----:B------:R-:W-:-:S04]  /*09f0*/  ISETP.NE.U32.AND P0, PT, RZ, UR4, PT ;  /* 0x00000004ff007c0c */ /* 0x000fc8000bf05070 */
[----:B------:R-:W-:-:S13]  /*0a00*/  ISETP.NE.AND.EX P0, PT, RZ, UR5, PT, P0 ;  /* 0x00000005ff007c0c */ /* 0x000fda000bf05300 */
[----:B------:R-:W-:Y:S05]  /*0a10*/  @!P0 BRA `(.L_x_7) ;  /* 0x00000000000c8947 */ /* 0x000fea0003800000 */
[----:B------:R-:W0:Y:S02]  /*0a20*/  LDC.64 R6, c[0x0][0x588] ;  /* 0x00016200ff067b82 */ /* 0x000e240000000a00 */
[----:B0-----:R1:W5:Y:S01]  /*0a30*/  LDG.E R23, desc[UR54][R6.64] ;  /* 0x0000003606177981 */ /* 0x001362000c1e1900 */
[----:B------:R-:W-:Y:S05]  /*0a40*/  BRA `(.L_x_6) ;  /* 0x0000000000087947 */ /* 0x000fea0003800000 */
.L_x_7:
[----:B------:R-:W-:Y:S02]  /*0a50*/  ULDC UR4, c[0x0][0x580] ;  /* 0x0001600000047ab9 */ /* 0x000fe40000000800 */
[----:B------:R-:W-:-:S07]  /*0a60*/  IMAD.U32 R23, RZ, RZ, UR4 ;  /* 0x00000004ff177e24 */ /* 0x000fce000f8e00ff */
.L_x_6:
[----:B------:R-:W-:Y:S02]  /*0a70*/  ULDC.64 UR4, c[0x0][0x5a0] ;  /* 0x0001680000047ab9 */ /* 0x000fe40000000a00 */
[----:B------:R-:W-:-:S04]  /*0a80*/  ISETP.NE.U32.AND P0, PT, RZ, UR4, PT ;  /* 0x00000004ff007c0c */ /* 0x000fc8000bf05070 */
[----:B------:R-:W-:-:S13]  /*0a90*/  ISETP.NE.AND.EX P0, PT, RZ, UR5, PT, P0 ;  /* 0x00000005ff007c0c */ /* 0x000fda000bf05300 */
[----:B------:R-:W-:Y:S05]  /*0aa0*/  @!P0 BRA `(.L_x_8) ;  /* 0x00000000001c8947 */ /* 0x000fea0003800000 */
[----:B01----:R-:W0:Y:S02]  /*0ab0*/  LDC.64 R6, c[0x0][0x5a0] ;  /* 0x00016800ff067b82 */ /* 0x003e240000000a00 */
[----:B0-----:R-:W2:Y:S02]  /*0ac0*/  LDG.E.64 R6, desc[UR54][R6.64] ;  /* 0x0000003606067981 */ /* 0x001ea4000c1e1b00 */
[----:B--2---:R-:W-:-:S04]  /*0ad0*/  ISETP.NE.U32.AND P0, PT, R6, RZ, PT ;  /* 0x000000ff0600720c */ /* 0x004fc80003f05070 */
[----:B------:R-:W-:-:S13]  /*0ae0*/  ISETP.NE.AND.EX P0, PT, R7, RZ, PT, P0 ;  /* 0x000000ff0700720c */ /* 0x000fda0003f05300 */
[----:B------:R-:W-:Y:S05]  /*0af0*/  @!P0 BRA `(.L_x_8) ;  /* 0x0000000000088947 */ /* 0x000fea0003800000 */
[----:B------:R0:W5:Y:S01]  /*0b00*/  LD.E R88, desc[UR54][R6.64] ;  /* 0x0000003606587980 */ /* 0x000162000c101900 */
[----:B------:R-:W-:Y:S05]  /*0b10*/  BRA `(.L_x_9) ;  /* 0x0000000000247947 */ /* 0x000fea0003800000 */
.L_x_8:
[----:B------:R-:W-:Y:S02]  /*0b20*/  ULDC.64 UR4, c[0x0][0x590] ;  /* 0x0001640000047ab9 */ /* 0x000fe40000000a00 */
[----:B------:R-:W-:-:S04]  /*0b30*/  ISETP.NE.U32.AND P0, PT, RZ, UR4, PT ;  /* 0x00000004ff007c0c */ /* 0x000fc8000bf05070 */
[----:B------:R-:W-:-:S13]  /*0b40*/  ISETP.NE.AND.EX P0, PT, RZ, UR5, PT, P0 ;  /* 0x00000005ff007c0c */ /* 0x000fda000bf05300 */
[----:B------:R-:W-:Y:S05]  /*0b50*/  @!P0 BRA `(.L_x_10) ;  /* 0x00000000000c8947 */ /* 0x000fea0003800000 */
[----:B------:R-:W2:Y:S02]  /*0b60*/  LDC.64 R88, c[0x0][0x590] ;  /* 0x00016400ff587b82 */ /* 0x000ea40000000a00 */
[----:B--2---:R2:W5:Y:S01]  /*0b70*/  LDG.E R88, desc[UR54][R88.64] ;  /* 0x0000003658587981 */ /* 0x004562000c1e1900 */
[----:B------:R-:W-:Y:S05]  /*0b80*/  BRA `(.L_x_9) ;  /* 0x0000000000087947 */ /* 0x000fea0003800000 */
.L_x_10:
[----:B------:R-:W-:Y:S02]  /*0b90*/  ULDC UR4, c[0x0][0x584] ;  /* 0x0001610000047ab9 */ /* 0x000fe40000000800 */
[----:B------:R-:W-:-:S07]  /*0ba0*/  IMAD.U32 R88, RZ, RZ, UR4 ;  /* 0x00000004ff587e24 */ /* 0x000fce000f8e00ff */
.L_x_9:
[----:B------:R-:W-:Y:S01]  /*0bb0*/  ULDC UR4, c[0x0][0x65c] ;  /* 0x0001970000047ab9 */ /* 0x000fe20000000800 */
[----:B01----:R-:W0:Y:S01]  /*0bc0*/  LDC.64 R6, c[0x0][0x650] ;  /* 0x00019400ff067b82 */ /* 0x003e220000000a00 */
[----:B------:R-:W-:Y:S01]  /*0bd0*/  UISETP.NE.AND UP2, UPT, UR4, 0x1, UPT ;  /* 0x000000010400788c */ /* 0x000fe2000bf45270 */
[----:B------:R-:W-:Y:S01]  /*0be0*/  IMAD.MOV.U32 R18, RZ, RZ, -0x1 ;  /* 0xffffffffff127424 */ /* 0x000fe200078e00ff */
[----:B------:R-:W-:Y:S01]  /*0bf0*/  UISETP.NE.AND UP0, UPT, UR19, 0x2, UPT ;  /* 0x000000021300788c */ /* 0x000fe2000bf05270 */
[----:B------:R-:W-:Y:S01]  /*0c00*/  IMAD.MOV.U32 R2, RZ, RZ, -0x1 ;  /* 0xffffffffff027424 */ /* 0x000fe200078e00ff */
[----:B------:R-:W-:Y:S01]  /*0c10*/  UP2UR UR38, UPR, URZ, 0x4 ;  /* 0x000000043f267883 */ /* 0x000fe20008000000 */
[----:B------:R-:W-:-:S06]  /*0c20*/  IMAD.MOV.U32 R19, RZ, RZ, -0x1 ;  /* 0xffffffffff137424 */ /* 0x000fcc00078e00ff */
[----:B------:R-:W-:Y:S01]  /*0c30*/  @UP2 ULDC UR12, c[0x0][0x10] ;  /* 0x00000400000c2ab9 */ /* 0x000fe20000000800 */
[----:B------:R-:W-:Y:S01]  /*0c40*/  @UP2 UMOV UR4, UR8 ;  /* 0x0000000800042c82 */ /* 0x000fe20008000000 */
[----:B------:R-:W-:Y:S01]  /*0c50*/  @UP2 UMOV UR5, URZ ;  /* 0x0000003f00052c82 */ /* 0x000fe20008000000 */
[----:B------:R-:W-:Y:S01]  /*0c60*/  @!UP2 ULDC UR16, c[0x0][0xc] ;  /* 0x000003000010aab9 */ /* 0x000fe20000000800 */
[----:B------:R-:W-:Y:S01]  /*0c70*/  @UP2 UIMAD.WIDE.U32 UR12, UR15, UR12, UR4 ;  /* 0x0000000c0f0c22a5 */ /* 0x000fe2000f8e0004 */
[----:B------:R-:W-:Y:S02]  /*0c80*/  ULDC UR10, c[0x0][0xc] ;  /* 0x00000300000a7ab9 */ /* 0x000fe40000000800 */
[----:B------:R-:W-:Y:S01]  /*0c90*/  @UP2 UMOV UR4, URZ ;  /* 0x0000003f00042c82 */ /* 0x000fe20008000000 */
[----:B------:R-:W-:Y:S01]  /*0ca0*/  UMOV UR5, URZ ;  /* 0x0000003f00057c82 */ /* 0x000fe20008000000 */
[----:B------:R-:W-:Y:S01]  /*0cb0*/  @UP2 UIADD3 UR18, UR13, UR4, URZ ;  /* 0x000000040d122290 */ /* 0x000fe2000fffe03f */
[----:B------:R-:W-:-:S02]  /*0cc0*/  ULDC UR11, c[0x0][0x10] ;  /* 0x00000400000b7ab9 */ /* 0x000fc40000000800 */
[----:B------:R-:W-:Y:S01]  /*0cd0*/  UMOV UR4, UR15 ;  /* 0x0000000f00047c82 */ /* 0x000fe20008000000 */
[----:B------:R-:W-:Y:S02]  /*0ce0*/  UIMAD.WIDE.U32 UR10, UR10, UR11, URZ ;  /* 0x0000000b0a0a72a5 */ /* 0x000fe4000f8e003f */
[----:B------:R-:W-:Y:S01]  /*0cf0*/  @!UP2 UIMAD.WIDE.U32 UR4, UR8, UR16, UR4 ;  /* 0x000000100804a2a5 */ /* 0x000fe2000f8e0004 */
[----:B------:R-:W-:Y:S02]  /*0d00*/  ULDC UR13, c[0x0][0x14] ;  /* 0x00000500000d7ab9 */ /* 0x000fe40000000800 */
[----:B------:R-:W-:Y:S02]  /*0d10*/  UIMAD.WIDE.U32 UR52, UR10, UR13, URZ ;  /* 0x0000000d0a3472a5 */ /* 0x000fe4000f8e003f */
[----:B------:R-:W-:Y:S02]  /*0d20*/  UIMAD UR39, UR11, UR13, URZ ;  /* 0x0000000d0b2772a4 */ /* 0x000fe4000f8e023f */
[----:B------:R-:W-:Y:S01]  /*0d30*/  @!UP2 UMOV UR12, UR4 ;  /* 0x00000004000cac82 */ /* 0x000fe20008000000 */
[----:B------:R-:W-:Y:S01]  /*0d40*/  @!UP2 UMOV UR18, UR5 ;  /* 0x000000050012ac82 */ /* 0x000fe20008000000 */
[----:B------:R-:W-:-:S02]  /*0d50*/  UIADD3 UR39, UR53, UR39, URZ ;  /* 0x0000002735277290 */ /* 0x000fc4000fffe03f */
[----:B------:R-:W-:-:S04]  /*0d60*/  UIADD3 UR4, UP1, UR12, UR52, URZ ;  /* 0x000000340c047290 */ /* 0x000fc8000ff3e03f */
[----:B------:R-:W-:Y:S02]  /*0d70*/  UIADD3.X UR5, UR18, UR39, URZ, UP1, !UPT ;  /* 0x0000002712057290 */ /* 0x000fe40008ffe43f */
[----:B------:R-:W-:Y:S02]  /*0d80*/  USEL UR4, UR4, UR12, !UP0 ;  /* 0x0000000c04047287 */ /* 0x000fe4000c000000 */
[----:B------:R-:W-:-:S04]  /*0d90*/  USEL UR5, UR5, UR18, !UP0 ;  /* 0x0000001205057287 */ /* 0x000fc8000c000000 */
[----:B0-----:R-:W-:Y:S01]  /*0da0*/  ISETP.LE.U32.AND P0, PT, R6, UR4, PT ;  /* 0x0000000406007c0c */ /* 0x001fe2000bf03070 */
[----:B------:R-:W-:Y:S02]  /*0db0*/  IMAD.U32 R16, RZ, RZ, UR4 ;  /* 0x00000004ff107e24 */ /* 0x000fe4000f8e00ff */
[----:B------:R-:W-:Y:S02]  /*0dc0*/  IMAD.U32 R0, RZ, RZ, UR5 ;  /* 0x00000005ff007e24 */ /* 0x000fe4000f8e00ff */
[----:B------:R-:W-:-:S03]  /*0dd0*/  IMAD.U32 R17, RZ, RZ, UR5 ;  /* 0x00000005ff117e24 */ /* 0x000fc6000f8e00ff */
[----:B------:R-:W-:Y:S02]  /*0de0*/  ISETP.GE.U32.AND.EX P0, PT, R0, R7, PT, P0 ;  /* 0x000000070000720c */ /* 0x000fe40003f06100 */
[----:B------:R-:W-:-:S11]  /*0df0*/  PRMT R0, RZ, 0x7610, R0 ;  /* 0x00007610ff007816 */ /* 0x000fd60000000000 */
[----:B------:R-:W-:Y:S05]  /*0e00*/  @P0 BRA `(.L_x_11) ;  /* 0x0000000400500947 */ /* 0x000fea0003800000 */
[----:B------:R-:W-:Y:S01]  /*0e10*/  ULDC.64 UR18, c[0x0][0x628] ;  /* 0x00018a0000127ab9 */ /* 0x000fe20000000a00 */
[C---:B------:R-:W-:Y:S01]  /*0e20*/  R2UR UR20, R16.reuse ;  /* 0x00000000101472ca */ /* 0x040fe200000e0000 */
[----:B------:R-:W-:Y:S01]  /*0e30*/  ULDC UR16, c[0x0][0x630] ;  /* 0x00018c0000107ab9 */ /* 0x000fe20000000800 */
[----:B------:R-:W-:Y:S02]  /*0e40*/  ISETP.NE.U32.AND P0, PT, RZ, UR18, PT ;  /* 0x00000012ff007c0c */ /* 0x000fe4000bf05070 */
[----:B------:R-:W-:Y:S02]  /*0e50*/  R2UR UR4, R16 ;  /* 0x00000000100472ca */ /* 0x000fe400000e0000 */
[----:B------:R-:W-:Y:S02]  /*0e60*/  ISETP.NE.AND.EX P0, PT, RZ, UR19, PT, P0 ;  /* 0x00000013ff007c0c */ /* 0x000fe4000bf05300 */
[----:B------:R-:W-:-:S11]  /*0e70*/  R2UR UR5, R17 ;  /* 0x00000000110572ca */ /* 0x000fd600000e0000 */
[----:B------:R-:W-:Y:S05]  /*0e80*/  @!P0 BRA `(.L_x_12) ;  /* 0x0000000000308947 */ /* 0x000fea0003800000 */
[----:B------:R-:W-:Y:S01]  /*0e90*/  R2UR UR4, R16 ;  /* 0x00000000100472ca */ /* 0x000fe200000e0000 */
[----:B------:R-:W-:Y:S01]  /*0ea0*/  ULDC UR12, c[0x0][0x634] ;  /* 0x00018d00000c7ab9 */ /* 0x000fe20000000800 */
[----:B------:R-:W-:-:S11]  /*0eb0*/  R2UR UR15, R17 ;  /* 0x00000000110f72ca */ /* 0x000fd600000e0000 */
[----:B------:R-:W-:-:S04]  /*0ec0*/  UIADD3 UR12, UP1, UR4, UR12, URZ ;  /* 0x0000000c040c7290 */ /* 0x000fc8000ff3e03f */
[----:B------:R-:W-:-:S04]  /*0ed0*/  UIADD3.X UR15, URZ, UR15, URZ, UP1, !UPT ;  /* 0x0000000f3f0f7290 */ /* 0x000fc80008ffe43f */
[----:B------:R-:W-:-:S04]  /*0ee0*/  UIMAD.WIDE.U32 UR4, UR15, UR18, URZ ;  /* 0x000000120f0472a5 */ /* 0x000fc8000f8e003f */
[----:B------:R-:W-:Y:S02]  /*0ef0*/  UIMAD.WIDE.U32 UR10, UP1, UR12, UR19, UR4 ;  /* 0x000000130c0a72a5 */ /* 0x000fe4000f820004 */
[----:B------:R-:W-:Y:S02]  /*0f00*/  UIMAD.WIDE.U32 UR4, UR12, UR18, URZ ;  /* 0x000000120c0472a5 */ /* 0x000fe4000f8e003f */
[----:B------:R-:W-:Y:S02]  /*0f10*/  UIADD3.X UR13, URZ, URZ, URZ, UP1, !UPT ;  /* 0x0000003f3f0d7290 */ /* 0x000fe40008ffe43f */
[----:B------:R-:W-:Y:S01]  /*0f20*/  UIADD3 URZ, UP1, UR5, UR10, URZ ;  /* 0x0000000a053f7290 */ /* 0x000fe2000ff3e03f */
[----:B------:R-:W-:-:S03]  /*0f30*/  UMOV UR12, UR11 ;  /* 0x0000000b000c7c82 */ /* 0x000fc60008000000 */
[----:B------:R-:W-:-:S12]  /*0f40*/  UIMAD.WIDE.U32.X UR4, UR15, UR19, UR12, UP1 ;  /* 0x000000130f0472a5 */ /* 0x000fd800088e040c */
.L_x_12:
[----:B------:R-:W-:Y:S01]  /*0f50*/  USHF.R.U64 UR4, UR4, UR16, UR5 ;  /* 0x0000001004047299 */ /* 0x000fe20008001205 */
[----:B------:R-:W-:Y:S01]  /*0f60*/  R2UR UR11, R17 ;  /* 0x00000000110b72ca */ /* 0x000fe200000e0000 */
[----:B------:R-:W-:Y:S02]  /*0f70*/  USHF.R.U32.HI UR5, URZ, UR16, UR5 ;  /* 0x000000103f057299 */ /* 0x000fe40008011605 */
[----:B------:R-:W-:Y:S01]  /*0f80*/  UIADD3 UR12, UP1, URZ, -UR4, URZ ;  /* 0x800000043f0c7290 */ /* 0x000fe2000ff3e03f */
[----:B------:R-:W-:Y:S01]  /*0f90*/  ULDC.64 UR18, c[0x0][0x620] ;  /* 0x0001880000127ab9 */ /* 0x000fe20000000a00 */
[----:B------:R-:W-:Y:S02]  /*0fa0*/  UISETP.NE.AND UP2, UPT, UR38, URZ, UPT ;  /* 0x0000003f2600728c */ /* 0x000fe4000bf45270 */
[----:B------:R-:W-:Y:S01]  /*0fb0*/  UIADD3.X UR5, URZ, ~UR5, URZ, UP1, !UPT ;  /* 0x800000053f057290 */ /* 0x000fe20008ffe43f */
[----:B------:R-:W-:Y:S01]  /*0fc0*/  UMOV UR10, UR20 ;  /* 0x00000014000a7c82 */ /* 0x000fe20008000000 */
[----:B------:R-:W-:-:S02]  /*0fd0*/  ULDC UR13, c[0x0][0x618] ;  /* 0x00018600000d7ab9 */ /* 0x000fc40000000800 */
[----:B------:R-:W-:Y:S02]  /*0fe0*/  UIMAD UR5, UR5, UR18, URZ ;  /* 0x00000012050572a4 */ /* 0x000fe4000f8e023f */
[----:B------:R-:W-:Y:S02]  /*0ff0*/  UIMAD.WIDE.U32 UR10, UR12, UR18, UR10 ;  /* 0x000000120c0a72a5 */ /* 0x000fe4000f8e000a */
[----:B------:R-:W-:Y:S02]  /*1000*/  UIMAD UR12, UR12, UR19, UR5 ;  /* 0x000000130c0c72a4 */ /* 0x000fe4000f8e0205 */
[----:B------:R-:W-:Y:S02]  /*1010*/  @UP2 UIMAD UR7, UR17, UR9, UR8 ;  /* 0x00000009110722a4 */ /* 0x000fe4000f8e0208 */
[----:B------:R-:W-:Y:S01]  /*1020*/  UIADD3 UR11, UR11, UR12, URZ ;  /* 0x0000000c0b0b7290 */ /* 0x000fe2000fffe03f */
[----:B------:R-:W-:Y:S01]  /*1030*/  ULDC.64 UR8, c[0x0][0x640] ;  /* 0x0001900000087ab9 */ /* 0x000fe20000000a00 */
[----:B------:R-:W-:-:S02]  /*1040*/  ULDC UR15, c[0x0][0x608] ;  /* 0x00018200000f7ab9 */ /* 0x000fc40000000800 */
[----:B------:R-:W-:Y:S01]  /*1050*/  USHF.R.U64 UR20, UR10, UR13, UR11 ;  /* 0x0000000d0a147299 */ /* 0x000fe2000800120b */
[----:B------:R-:W-:Y:S01]  /*1060*/  ISETP.NE.U32.AND P0, PT, RZ, UR8, PT ;  /* 0x00000008ff007c0c */ /* 0x000fe2000bf05070 */
[----:B------:R-:W-:Y:S01]  /*1070*/  USHF.R.U32.HI UR11, URZ, UR13, UR11 ;  /* 0x0000000d3f0b7299 */ /* 0x000fe2000801160b */
[----:B------:R-:W-:Y:S02]  /*1080*/  ULDC UR21, c[0x0][0x658] ;  /* 0x0001960000157ab9 */ /* 0x000fe40000000800 */
[----:B------:R-:W-:Y:S01]  /*1090*/  ISETP.NE.AND.EX P0, PT, RZ, UR9, PT, P0 ;  /* 0x00000009ff007c0c */ /* 0x000fe2000bf05300 */
[----:B------:R-:W-:Y:S02]  /*10a0*/  USHF.R.U64 UR25, UR20, UR15, UR11 ;  /* 0x0000000f14197299 */ /* 0x000fe4000800120b */
[----:B------:R-:W-:Y:S01]  /*10b0*/  USHF.R.U32.HI UR11, URZ, UR15, UR11 ;  /* 0x0000000f3f0b7299 */ /* 0x000fe2000801160b */
[----:B------:R-:W-:Y:S01]  /*10c0*/  UMOV UR10, 0xffffffff ;  /* 0xffffffff000a7882 */ /* 0x000fe20000000000 */
[----:B------:R-:W-:Y:S01]  /*10d0*/  ULDC UR5, c[0x0][0x600] ;  /* 0x0001800000057ab9 */ /* 0x000fe20000000800 */
[----:B------:R-:W-:-:S02]  /*10e0*/  USHF.L.U32 UR10, UR10, UR21, URZ ;  /* 0x000000150a0a7299 */ /* 0x000fc4000800063f */
[----:B------:R-:W-:Y:S02]  /*10f0*/  USHF.R.U64 UR26, UR25, UR21, UR11 ;  /* 0x00000015191a7299 */ /* 0x000fe4000800120b */
[----:B------:R-:W-:Y:S02]  /*1100*/  ULOP3.LUT UR15, URZ, UR10, URZ, 0x33, !UPT ;  /* 0x0000000a3f0f7292 */ /* 0x000fe4000f8e333f */
[----:B------:R-:W-:Y:S02]  /*1110*/  UIADD3 UR19, UR5, -0x1, URZ ;  /* 0xffffffff05137890 */ /* 0x000fe4000fffe03f */
[----:B------:R-:W-:Y:S01]  /*1120*/  USHF.R.U32.HI UR11, URZ, UR21, UR11 ;  /* 0x000000153f0b7299 */ /* 0x000fe2000801160b */
[----:B------:R-:W-:Y:S01]  /*1130*/  ULDC UR22, c[0x0][0x648] ;  /* 0x0001920000167ab9 */ /* 0x000fe20000000800 */
[----:B------:R-:W-:Y:S01]  /*1140*/  ULDC UR23, c[0x0][0x638] ;  /* 0x00018e0000177ab9 */ /* 0x000fe20000000800 */
[----:B------:R-:W-:Y:S01]  /*1150*/  UMOV UR24, 0x1 ;  /* 0x0000000100187882 */ /* 0x000fe20000000000 */
[----:B------:R-:W-:Y:S01]  /*1160*/  UMOV UR10, UR26 ;  /* 0x0000001a000a7c82 */ /* 0x000fe20008000000 */
[----:B------:R-:W-:Y:S07]  /*1170*/  @!P0 BRA `(.L_x_13) ;  /* 0x0000000000308947 */ /* 0x000fee0003800000 */
[----:B------:R-:W-:Y:S02]  /*1180*/  ULDC UR16, c[0x0][0x64c] ;  /* 0x0001930000107ab9 */ /* 0x000fe40000000800 */
        /* <DEDUP_REMOVED lines=8> */
[----:B------:R-:W-:-:S07]  /*1210*/  UIMAD.WIDE.U32.X UR8, UR18, UR9, UR16, UP1 ;  /* 0x00000009120872a5 */ /* 0x000fce00088e0410 */
[----:B------:R-:W-:Y:S01]  /*1220*/  UMOV UR10, UR8 ;  /* 0x00000008000a7c82 */ /* 0x000fe20008000000 */
[----:B------:R-:W-:-:S05]  /*1230*/  UMOV UR11, UR9 ;  /* 0x00000009000b7c82 */ /* 0x000fca0008000000 */
.L_x_13:
[----:B------:R-:W-:Y:S01]  /*1240*/  USHF.R.U64 UR9, UR10, UR22, UR11 ;  /* 0x000000160a097299 */ /* 0x000fe2000800120b */
[----:B------:R-:W-:Y:S01]  /*1250*/  IMAD.MOV.U32 R0, RZ, RZ, 0x1 ;  /* 0x00000001ff007424 */ /* 0x000fe200078e00ff */
[----:B------:R-:W-:Y:S01]  /*1260*/  USHF.L.U32 UR8, UR24, UR21, URZ ;  /* 0x0000001518087299 */ /* 0x000fe2000800063f */
[----:B------:R-:W-:Y:S01]  /*1270*/  IMAD.U32 R19, RZ, RZ, UR4 ;  /* 0x00000004ff137e24 */ /* 0x000fe2000f8e00ff */
[----:B------:R-:W-:Y:S02]  /*1280*/  ULOP3.LUT UR15, UR25, UR15, URZ, 0xc0, !UPT ;  /* 0x0000000f190f7292 */ /* 0x000fe4000f8ec03f */
[----:B------:R-:W-:Y:S02]  /*1290*/  UIADD3 UR10, -UR9, URZ, URZ ;  /* 0x0000003f090a7290 */ /* 0x000fe4000fffe13f */
[----:B------:R-:W-:Y:S02]  /*12a0*/  UIMAD UR15, UR8, UR9, UR15 ;  /* 0x00000009080f72a4 */ /* 0x000fe4000f8e020f */
[----:B------:R-:W-:-:S02]  /*12b0*/  ULOP3.LUT UR19, UR20, UR19, URZ, 0xc0, !UPT ;  /* 0x0000001314137292 */ /* 0x000fc4000f8ec03f */
[----:B------:R-:W-:Y:S01]  /*12c0*/  UIMAD UR8, UR10, UR23, UR26 ;  /* 0x000000170a0872a4 */ /* 0x000fe2000f8e021a */
[----:B------:R-:W-:Y:S01]  /*12d0*/  ULDC UR9, c[0x0][0x610] ;  /* 0x0001840000097ab9 */ /* 0x000fe20000000800 */
[----:B------:R-:W-:Y:S02]  /*12e0*/  UISETP.NE.AND UP1, UPT, UR38, URZ, UPT ;  /* 0x0000003f2600728c */ /* 0x000fe4000bf25270 */
[----:B------:R-:W-:Y:S02]  /*12f0*/  UIMAD UR7, UR15, UR9, UR7 ;  /* 0x000000090f0772a4 */ /* 0x000fe4000f8e0207 */
[----:B------:R-:W-:-:S04]  /*1300*/  UIMAD UR8, UR8, UR5, UR19 ;  /* 0x00000005080872a4 */ /* 0x000fc8000f8e0213 */
[----:B------:R-:W-:Y:S02]  /*1310*/  USEL UR5, UR8, UR7, !UP1 ;  /* 0x0000000708057287 */ /* 0x000fe4000c800000 */
[----:B------:R-:W-:-:S04]  /*1320*/  USEL UR7, UR7, UR8, !UP1 ;  /* 0x0000000807077287 */ /* 0x000fc8000c800000 */
[----:B------:R-:W-:Y:S02]  /*1330*/  IMAD.U32 R2, RZ, RZ, UR5 ;  /* 0x00000005ff027e24 */ /* 0x000fe4000f8e00ff */
[----:B------:R-:W-:-:S07]  /*1340*/  IMAD.U32 R18, RZ, RZ, UR7 ;  /* 0x00000007ff127e24 */ /* 0x000fce000f8e00ff */
.L_x_11:
[----:B------:R-:W-:Y:S05]  /*1350*/  @!P2 BRA `(.L_x_14) ;  /* 0x00000000000ca947 */ /* 0x000fea0003800000 */
[----:B------:R-:W-:Y:S01]  /*1360*/  UCGABAR_WAIT ;  /* 0x0000000000007dc7 */ /* 0x000fe20008000000 */
[----:B------:R-:W-:Y:S01]  /*1370*/  CCTL.IVALL ;  /* 0x00000000ff00798f */ /* 0x000fe20002000000 */
[----:B------:R-:W-:Y:S05]  /*1380*/  BRA `(.L_x_15) ;  /* 0x0000000000047947 */ /* 0x000fea0003800000 */
.L_x_14:
[----:B------:R-:W-:Y:S06]  /*1390*/  BAR.SYNC.DEFER_BLOCKING 0x0 ;  /* 0x0000000000007b1d */ /* 0x000fec0000010000 */
.L_x_15:
[----:B------:R-:W-:Y:S02]  /*13a0*/  ULDC UR4, c[0x0][0x28c] ;  /* 0x0000a30000047ab9 */ /* 0x000fe40000000800 */
[----:B------:R-:W-:-:S04]  /*13b0*/  UIADD3 UR4, UR4, 0x7f, URZ ;  /* 0x0000007f04047890 */ /* 0x000fc8000fffe03f */
[----:B------:R-:W-:-:S04]  /*13c0*/  USHF.R.S32.HI UR5, URZ, 0x1f, UR4 ;  /* 0x0000001f3f057899 */ /* 0x000fc80008011404 */
[----:B------:R-:W-:-:S04]  /*13d0*/  ULEA.HI UR5, UR5, UR4, URZ, 0x7 ;  /* 0x0000000405057291 */ /* 0x000fc8000f8f383f */
[----:B------:R-:W-:Y:S01]  /*13e0*/  USHF.R.S32.HI UR37, URZ, 0x7, UR5 ;  /* 0x000000073f257899 */ /* 0x000fe20008011405 */
[----:B------:R-:W-:Y:S11]  /*13f0*/  @!P3 BRA `(.L_x_16) ;  /* 0x000000580094b947 */ /* 0x000ff60003800000 */
[----:B------:R-:W-:-:S06]  /*1400*/  UISETP.GT.U32.AND UP1, UPT, UR14, 0x1, UPT ;  /* 0x000000010e00788c */ /* 0x000fcc000bf24070 */
[----:B------:R-:W-:-:S13]  /*1410*/  PLOP3.LUT P0, PT, PT, PT, UP1, 0x80, 0x0 ;  /* 0x000000000000781c */ /* 0x000fda0003f0f018 */
[----:B------:R-:W-:Y:S05]  /*1420*/  @P0 EXIT ;  /* 0x000000000000094d */ /* 0x000fea0003800000 */
.L_x_17:
[----:B------:R-:W-:-:S08]  /*1430*/  NOP ;  /* 0x0000000000007918 */ /* 0x000fd00000000000 */
[----:B------:R-:W0:Y:S02]  /*1440*/  USETMAXREG.TRY_ALLOC.CTAPOOL UP1, 0xe8 ;  /* 0x000000e8000079c8 */ /* 0x000e240008020600 */
[----:B0-----:R-:W-:-:S13]  /*1450*/  PLOP3.LUT P0, PT, PT, PT, UP1, 0x80, 0x0 ;  /* 0x000000000000781c */ /* 0x001fda0003f0f018 */
[----:B------:R-:W-:Y:S05]  /*1460*/  @!P0 BRA `(.L_x_17) ;  /* 0xfffffffc00f08947 */ /* 0x000fea000383ffff */
[----:B------:R-:W-:-:S13]  /*1470*/  LOP3.LUT P0, RZ, R0, 0xff, RZ, 0xc0, !PT ;  /* 0x000000ff00ff7812 */ /* 0x000fda000780c0ff */
[----:B------:R-:W-:Y:S05]  /*1480*/  @!P0 EXIT ;  /* 0x000000000000894d */ /* 0x000fea0003800000 */
[----:B------:R-:W0:Y:S01]  /*1490*/  S2UR UR5, SR_CgaCtaId ;  /* 0x00000000000579c3 */ /* 0x000e220000008800 */
[CC--:B------:R-:W-:Y:S01]  /*14a0*/  LEA.HI R0, R9.reuse, R4.reuse, RZ, 0x2 ;  /* 0x0000000409007211 */ /* 0x0c0fe200078f10ff */
[----:B------:R-:W-:Y:S01]  /*14b0*/  UMOV UR42, 0x400 ;  /* 0x00000400002a7882 */ /* 0x000fe20000000000 */
[----:B------:R-:W-:Y:S01]  /*14c0*/  LEA.HI R9, R9, R4, RZ, 0x5 ;  /* 0x0000000409097211 */ /* 0x000fe200078f28ff */
[----:B------:R-:W-:Y:S01]  /*14d0*/  USHF.R.U32.HI UR4, URZ, 0x2, UR37 ;  /* 0x000000023f047899 */ /* 0x000fe20008011625 */
[--C-:B------:R-:W-:Y:S01]  /*14e0*/  SHF.R.S32.HI R90, RZ, 0x2, R0.reuse ;  /* 0x00000002ff5a7819 */ /* 0x100fe20000011400 */
[----:B------:R-:W-:Y:S01]  /*14f0*/  ULOP3.LUT UR45, UR37, 0x3, URZ, 0xc0, !UPT ;  /* 0x00000003252d7892 */ /* 0x000fe2000f8ec03f */
[----:B------:R-:W-:Y:S01]  /*1500*/  SHF.R.S32.HI R3, RZ, 0x1f, R0 ;  /* 0x0000001fff037819 */ /* 0x000fe20000011400 */
[----:B------:R-:W2:Y:S01]  /*1510*/  LDC.64 R94, c[0x0][0x5c8] ;  /* 0x00017200ff5e7b82 */ /* 0x000ea20000000a00 */
[----:B------:R-:W-:Y:S01]  /*1520*/  SHF.R.S32.HI R9, RZ, 0x5, R9 ;  /* 0x00000005ff097819 */ /* 0x000fe20000011409 */
[----:B------:R-:W-:Y:S01]  /*1530*/  UISETP.LT.AND UP1, UPT, UR37, 0x1, UPT ;  /* 0x000000012500788c */ /* 0x000fe2000bf21270 */
[----:B------:R-:W-:Y:S01]  /*1540*/  LEA.HI R3, R3, R90, RZ, 0x3 ;  /* 0x0000005a03037211 */ /* 0x000fe200078f18ff */
[----:B------:R-:W-:Y:S01]  /*1550*/  ULOP3.LUT UR4, UR4, 0x1, URZ, 0xc0, !UPT ;  /* 0x0000000104047892 */ /* 0x000fe2000f8ec03f */
[----:B------:R-:W-:-:S02]  /*1560*/  ULDC UR44, c[0x0][0x658] ;  /* 0x00019600002c7ab9 */ /* 0x000fc40000000800 */
[----:B------:R-:W-:Y:S01]  /*1570*/  LOP3.LUT R3, R3, 0xfffffff8, RZ, 0xc0, !PT ;  /* 0xfffffff803037812 */ /* 0x000fe200078ec0ff */
[----:B------:R-:W1:Y:S01]  /*1580*/  LDC R6, c[0x0][0x288] ;  /* 0x0000a200ff067b82 */ /* 0x000e620000000800 */
[----:B------:R-:W-:Y:S01]  /*1590*/  UMOV UR6, 0xffffffff ;  /* 0xffffffff00067882 */ /* 0x000fe20000000000 */
[----:B------:R-:W-:Y:S01]  /*15a0*/  ULDC UR8, c[0x0][0x284] ;  /* 0x0000a10000087ab9 */ /* 0x000fe20000000800 */
[----:B------:R-:W-:Y:S01]  /*15b0*/  USEL UR45, UR45, URZ, !UP0 ;  /* 0x0000003f2d2d7287 */ /* 0x000fe2000c000000 */
[----:B------:R-:W-:Y:S01]  /*15c0*/  IMAD.IADD R90, R90, 0x1, -R3 ;  /* 0x000000015a5a7824 */ /* 0x000fe200078e0a03 */
[----:B------:R-:W-:Y:S01]  /*15d0*/  LOP3.LUT R3, R0, 0xfffffffc, RZ, 0xc0, !PT ;  /* 0xfffffffc00037812 */ /* 0x000fe200078ec0ff */
[----:B------:R-:W-:Y:S01]  /*15e0*/  VIADD R0, R5, 0xffffffff ;  /* 0xffffffff05007836 */ /* 0x000fe20000000000 */
[----:B------:R-:W-:Y:S01]  /*15f0*/  USEL UR46, UR37, 0x1, UP1 ;  /* 0x00000001252e7887 */ /* 0x000fe20008800000 */
[--C-:B------:R-:W-:Y:S01]  /*1600*/  IMAD R98, R9, -0x10, -R90.reuse ;  /* 0xfffffff009627824 */ /* 0x100fe200078e0a5a */
[----:B0-----:R-:W-:Y:S01]  /*1610*/  ULEA UR42, UR5, UR42, 0x18 ;  /* 0x0000002a052a7291 */ /* 0x001fe2000f8ec03f */
[----:B------:R-:W-:Y:S01]  /*1620*/  IMAD.IADD R3, R4, 0x1, -R3 ;  /* 0x0000000104037824 */ /* 0x000fe200078e0a03 */
[C---:B------:R-:W-:Y:S01]  /*1630*/  ISETP.NE.AND P0, PT, R0.reuse, RZ, PT ;  /* 0x000000ff0000720c */ /* 0x040fe20003f05270 */
[----:B------:R-:W-:Y:S01]  /*1640*/  IMAD.SHL.U32 R0, R0, 0x8, RZ ;  /* 0x0000000800007824 */ /* 0x000fe200078e00ff */
[----:B------:R-:W-:Y:S01]  /*1650*/  UIADD3 UR50, UR42, 0x50, URZ ;  /* 0x000000502a327890 */ /* 0x000fe2000fffe03f */
[--C-:B------:R-:W-:Y:S01]  /*1660*/  SHF.R.S32.HI R91, RZ, 0x1f, R90.reuse ;  /* 0x0000001fff5b7819 */ /* 0x100fe2000001145a */
[----:B------:R-:W-:Y:S01]  /*1670*/  IMAD.SHL.U32 R92, R3, 0x2, RZ ;  /* 0x00000002035c7824 */ /* 0x000fe200078e00ff */
[----:B------:R-:W-:Y:S01]  /*1680*/  USHF.L.U32 UR6, UR6, UR44, URZ ;  /* 0x0000002c06067299 */ /* 0x000fe2000800063f */
[----:B------:R-:W-:Y:S01]  /*1690*/  LOP3.LUT R0, R0, 0x8, RZ, 0xc0, !PT ;  /* 0x0000000800007812 */ /* 0x000fe200078ec0ff */
[----:B------:R-:W-:Y:S01]  /*16a0*/  UISETP.EQ.U32.AND UP0, UPT, UR4, 0x1, !UP0 ;  /* 0x000000010400788c */ /* 0x000fe2000c702070 */
[C---:B--2---:R-:W-:Y:S01]  /*16b0*/  SHF.L.U64.HI R89, R94.reuse, 0x3, R95 ;  /* 0x000000035e597819 */ /* 0x044fe2000001025f */
[----:B------:R-:W-:Y:S01]  /*16c0*/  IMAD.WIDE R90, R9, 0x10, R90 ;  /* 0x00000010095a7825 */ /* 0x000fe200078e025a */
[----:B------:R-:W-:Y:S01]  /*16d0*/  SEL R100, RZ, 0x1, P0 ;  /* 0x00000001ff647807 */ /* 0x000fe20000000000 */
[----:B------:R-:W-:Y:S01]  /*16e0*/  ULDC UR43, c[0x0][0x600] ;  /* 0x00018000002b7ab9 */ /* 0x000fe20000000800 */
[----:B------:R-:W-:Y:S01]  /*16f0*/  LEA R96, R5, UR50, 0x3 ;  /* 0x0000003205607c11 */ /* 0x000fe2000f8e18ff */
[----:B------:R-:W-:Y:S01]  /*1700*/  IMAD.SHL.U32 R94, R94, 0x8, RZ ;  /* 0x000000085e5e7824 */ /* 0x000fe200078e00ff */
[C---:B------:R-:W-:Y:S01]  /*1710*/  LOP3.LUT R101, R0.reuse, 0x8, RZ, 0x3c, !PT ;  /* 0x0000000800657812 */ /* 0x040fe200078e3cff */
[----:B-1----:R-:W-:Y:S01]  /*1720*/  IMAD R95, R3, -0x2, R6 ;  /* 0xfffffffe035f7824 */ /* 0x002fe200078e0206 */
[----:B------:R-:W-:Y:S01]  /*1730*/  LOP3.LUT R97, R0, 0x18, RZ, 0x3c, !PT ;  /* 0x0000001800617812 */ /* 0x000fe200078e3cff */
[----:B------:R-:W-:Y:S01]  /*1740*/  VIADD R98, R98, UR8 ;  /* 0x0000000862627c36 */ /* 0x000fe20008000000 */
[----:B------:R-:W-:Y:S01]  /*1750*/  SHF.R.S32.HI R93, RZ, 0x1f, R92 ;  /* 0x0000001fff5d7819 */ /* 0x000fe2000001145c */
[----:B------:R-:W-:Y:S01]  /*1760*/  UMOV UR7, 0x1 ;  /* 0x0000000100077882 */ /* 0x000fe20000000000 */
[----:B------:R-:W-:-:S02]  /*1770*/  ULOP3.LUT UR49, UR40, 0x1, URZ, 0xfc, !UPT ;  /* 0x0000000128317892 */ /* 0x000fc4000f8efc3f */
[----:B------:R-:W-:Y:S02]  /*1780*/  USHF.L.U32 UR36, UR37, 0x1, URZ ;  /* 0x0000000125247899 */ /* 0x000fe4000800063f */
[----:B------:R-:W-:Y:S02]  /*1790*/  USHF.L.U64.HI UR41, UR52, 0x1, UR39 ;  /* 0x0000000134297899 */ /* 0x000fe40008010227 */
[----:B------:R-:W-:Y:S02]  /*17a0*/  UIADD3 UR43, UR43, -0x1, URZ ;  /* 0xffffffff2b2b7890 */ /* 0x000fe4000fffe03f */
[----:B------:R-:W-:Y:S02]  /*17b0*/  USHF.L.U32 UR44, UR7, UR44, URZ ;  /* 0x0000002c072c7299 */ /* 0x000fe4000800063f */
[----:B------:R-:W-:Y:S02]  /*17c0*/  UIADD3 UR46, -UR46, UR37, URZ ;  /* 0x000000252e2e7290 */ /* 0x000fe4000fffe13f */
[----:B------:R-:W-:-:S02]  /*17d0*/  ULOP3.LUT UR47, URZ, UR6, URZ, 0x33, !UPT ;  /* 0x000000063f2f7292 */ /* 0x000fc4000f8e333f */
[----:B------:R-:W-:-:S12]  /*17e0*/  USEL UR48, URZ, 0x1, !UP0 ;  /* 0x000000013f307887 */ /* 0x000fd8000c000000 */
.L_x_165:
[----:B------:R-:W-:-:S04]  /*17f0*/  SHF.L.U32 R3, R100, 0x1f, RZ ;  /* 0x0000001f64037819 */ /* 0x000fc800000006ff */
[----:B------:R-:W0:Y:S02]  /*1800*/  SYNCS.PHASECHK.TRANS64.TRYWAIT P0, [R96+URZ+-0x8], R3 ;  /* 0xfffff803600075a7 */ /* 0x000e24000800017f */
[----:B012345:R-:W-:Y:S05]  /*1810*/  @!P0 BRA `(.L_x_18) ;  /* 0x0000006400d08947 */ /* 0x03ffea0003800000 */
.L_x_187:
[----:B------:R-:W-:Y:S02]  /*1820*/  ULDC UR4, c[0x0][0x28c] ;  /* 0x0000a30000047ab9 */ /* 0x000fe40000000800 */
[----:B------:R-:W-:-:S13]  /*1830*/  ISETP.LT.AND P0, PT, RZ, UR4, PT ;  /* 0x00000004ff007c0c */ /* 0x000fda000bf01270 */
[----:B------:R-:W-:Y:S05]  /*1840*/  @P0 BRA `(.L_x_19) ;  /* 0x0000000000400947 */ /* 0x000fea0003800000 */
[----:B------:R-:W-:Y:S01]  /*1850*/  MOV R0, 0x0 ;  /* 0x0000000000007802 */ /* 0x000fe20000000f00 */
[----:B------:R-:W-:Y:S01]  /*1860*/  ULDC.64 UR4, c[0x4][0x68] ;  /* 0x01001a0000047ab9 */ /* 0x000fe20000000a00 */
[----:B------:R-:W-:Y:S01]  /*1870*/  ULDC.64 UR6, c[0x4][0x8] ;  /* 0x0100020000067ab9 */ /* 0x000fe20000000a00 */
[----:B------:R-:W-:Y:S01]  /*1880*/  IMAD.U32 R4, RZ, RZ, UR4 ;  /* 0x00000004ff047e24 */ /* 0x000fe2000f8e00ff */
[----:B------:R1:W2:Y:S01]  /*1890*/  LDC.64 R14, c[0x4][R0] ;  /* 0x01000000000e7b82 */ /* 0x0002a20000000a00 */
[----:B------:R-:W-:Y:S01]  /*18a0*/  IMAD.U32 R5, RZ, RZ, UR5 ;  /* 0x00000005ff057e24 */ /* 0x000fe2000f8e00ff */
[----:B------:R-:W-:Y:S01]  /*18b0*/  ULDC.64 UR4, c[0x4][0x70] ;  /* 0x01001c0000047ab9 */ /* 0x000fe20000000a00 */
[----:B------:R-:W-:Y:S02]  /*18c0*/  IMAD.U32 R10, RZ, RZ, UR6 ;  /* 0x00000006ff0a7e24 */ /* 0x000fe4000f8e00ff */
[----:B------:R-:W-:Y:S02]  /*18d0*/  IMAD.U32 R6, RZ, RZ, UR4 ;  /* 0x00000004ff067e24 */ /* 0x000fe4000f8e00ff */
[----:B------:R-:W-:-:S02]  /*18e0*/  IMAD.U32 R7, RZ, RZ, UR5 ;  /* 0x00000005ff077e24 */ /* 0x000fc4000f8e00ff */
[----:B------:R-:W-:Y:S02]  /*18f0*/  IMAD.U32 R11, RZ, RZ, UR7 ;  /* 0x00000007ff0b7e24 */ /* 0x000fe4000f8e00ff */
[----:B------:R-:W-:Y:S02]  /*1900*/  IMAD.MOV.U32 R8, RZ, RZ, 0x1e1 ;  /* 0x000001e1ff087424 */ /* 0x000fe400078e00ff */
[----:B------:R-:W-:Y:S02]  /*1910*/  IMAD.MOV.U32 R12, RZ, RZ, 0x1 ;  /* 0x00000001ff0c7424 */ /* 0x000fe400078e00ff */
[----:B-1----:R-:W-:-:S07]  /*1920*/  IMAD.MOV.U32 R13, RZ, RZ, RZ ;  /* 0x000000ffff0d7224 */ /* 0x002fce00078e00ff */
[----:B------:R-:W-:-:S07]  /*1930*/  LEPC R20, `(.L_x_19) ;  /* 0x000000001014794e */ /* 0x000fce0000000000 */
[----:B0-2--5:R-:W-:Y:S05]  /*1940*/  CALL.ABS.NOINC R14 ;  /* 0x000000000e007343 */ /* 0x025fea0003c00000 */
.L_x_19:
[----:B------:R-:W-:-:S05]  /*1950*/  IMAD.U32 R0, RZ, RZ, UR49 ;  /* 0x00000031ff007e24 */ /* 0x000fca000f8e00ff */
[----:B------:R-:W-:-:S13]  /*1960*/  ISETP.NE.AND P0, PT, R0, 0x3, PT ;  /* 0x000000030000780c */ /* 0x000fda0003f05270 */
[----:B------:R-:W-:Y:S05]  /*1970*/  @!P0 BRA `(.L_x_20) ;  /* 0x0000000000048947 */ /* 0x000fea0003800000 */
[----:B------:R-:W-:Y:S01]  /*1980*/  BPT.TRAP 0x1 ;  /* 0x000000040000795c */ /* 0x000fe20000300000 */
.L_x_20:
[----:B0-----:R-:W-:Y:S02]  /*1990*/  IMAD.U32 R3, RZ, RZ, UR45 ;  /* 0x0000002dff037e24 */ /* 0x001fe4000f8e00ff */
[----:B------:R-:W-:-:S03]  /*19a0*/  IMAD.U32 R0, RZ, RZ, UR48 ;  /* 0x00000030ff007e24 */ /* 0x000fc6000f8e00ff */
[----:B------:R-:W-:Y:S02]  /*19b0*/  LEA R3, R3, UR42, 0x3 ;  /* 0x0000002a03037c11 */ /* 0x000fe4000f8e18ff */
[----:B------:R-:W-:-:S04]  /*19c0*/  SHF.L.U32 R0, R0, 0x1f, RZ ;  /* 0x0000001f00007819 */ /* 0x000fc800000006ff */
[----:B------:R0:W1:Y:S01]  /*19d0*/  SYNCS.PHASECHK.TRANS64.TRYWAIT P1, [R3+URZ], R0 ;  /* 0x00000000030075a7 */ /* 0x000062000802017f */
[----:B------:R-:W-:Y:S05]  /*19e0*/  @!P0 BRA `(.L_x_21) ;  /* 0x0000000000048947 */ /* 0x000fea0003800000 */
[----:B------:R-:W-:Y:S01]  /*19f0*/  BPT.TRAP 0x1 ;  /* 0x000000040000795c */ /* 0x000fe20000300000 */
.L_x_21:
[----:B------:R-:W-:-:S05]  /*1a00*/  IMAD.U32 R4, RZ, RZ, UR46 ;  /* 0x0000002eff047e24 */ /* 0x000fca000f8e00ff */
[----:B------:R-:W-:Y:S01]  /*1a10*/  ISETP.GE.AND P2, PT, R4, 0x1, PT ;  /* 0x000000010400780c */ /* 0x000fe20003f46270 */
[----:B-1----:R-:W-:-:S12]  /*1a20*/  @P1 BRA `(.L_x_22) ;  /* 0x0000000000081947 */ /* 0x002fd80003800000 */
[----:B------:R-:W1:Y:S02]  /*1a30*/  SYNCS.PHASECHK.TRANS64.TRYWAIT P1, [R3+URZ], R0 ;  /* 0x00000000030075a7 */ /* 0x000e64000802017f */
[----:B-1----:R-:W-:Y:S05]  /*1a40*/  @!P1 BRA `(.L_x_23) ;  /* 0x0000006400589947 */ /* 0x002fea0003800000 */
.L_x_22:
[----:B------:R-:W-:Y:S05]  /*1a50*/  WARPSYNC.ALL ;  /* 0x0000000000007948 */ /* 0x000fea0003800000 */
[----:B------:R-:W-:Y:S01]  /*1a60*/  UIADD3 UR4, UR42, 0x180, URZ ;  /* 0x000001802a047890 */ /* 0x000fe2000fffe03f */
[----:B------:R-:W-:Y:S01]  /*1a70*/  WARPGROUP.ARRIVE ;  /* 0x00000000000079c5 */ /* 0x000fe20000000000 */
[----:B------:R-:W-:Y:S02]  /*1a80*/  UIADD3 UR5, UR42, 0x10180, URZ ;  /* 0x000101802a057890 */ /* 0x000fe4000fffe03f */
[----:B------:R-:W-:Y:S02]  /*1a90*/  USHF.R.U32.HI UR4, URZ, 0x4, UR4 ;  /* 0x000000043f047899 */ /* 0x000fe40008011604 */
[----:B------:R-:W-:-:S02]  /*1aa0*/  USHF.R.U32.HI UR5, URZ, 0x4, UR5 ;  /* 0x000000043f057899 */ /* 0x000fc40008011605 */
[----:B------:R-:W-:Y:S02]  /*1ab0*/  ULOP3.LUT UR4, UR4, 0x3fff, URZ, 0xc0, !UPT ;  /* 0x00003fff04047892 */ /* 0x000fe4000f8ec03f */
[----:B------:R-:W-:Y:S02]  /*1ac0*/  ULOP3.LUT UR5, UR5, 0x3fff, URZ, 0xc0, !UPT ;  /* 0x00003fff05057892 */ /* 0x000fe4000f8ec03f */
[----:B------:R-:W-:Y:S02]  /*1ad0*/  ULOP3.LUT UR8, UR4, 0x10000, URZ, 0xfc, !UPT ;  /* 0x0001000004087892 */ /* 0x000fe4000f8efc3f */
[----:B------:R-:W-:Y:S02]  /*1ae0*/  ULOP3.LUT UR9, UR5, 0x10000, URZ, 0xfc, !UPT ;  /* 0x0001000005097892 */ /* 0x000fe4000f8efc3f */
[----:B------:R-:W-:Y:S02]  /*1af0*/  ULEA UR11, UR45, UR8, 0xa ;  /* 0x000000082d0b7291 */ /* 0x000fe4000f8e503f */
[----:B------:R-:W-:Y:S01]  /*1b00*/  ULEA UR10, UR45, UR9, 0xb ;  /* 0x000000092d0a7291 */ /* 0x000fe2000f8e583f */
[----:B------:R-:W-:Y:S01]  /*1b10*/  UMOV UR5, 0x40000040 ;  /* 0x4000004000057882 */ /* 0x000fe20000000000 */
[----:B------:R-:W-:-:S03]  /*1b20*/  UMOV UR7, 0x40000040 ;  /* 0x4000004000077882 */ /* 0x000fc60000000000 */
[----:B------:R-:W-:Y:S02]  /*1b30*/  UMOV UR4, UR11 ;  /* 0x0000000b00047c82 */ /* 0x000fe40008000000 */
[----:B------:R-:W-:Y:S02]  /*1b40*/  UMOV UR6, UR10 ;  /* 0x0000000a00067c82 */ /* 0x000fe40008000000 */
[----:B------:R-:W-:Y:S01]  /*1b50*/  HGMMA.64x128x16.F32.BF16 R24, gdesc[UR4], RZ, !UPT, gsb0 ;  /* 0x01e00000041879f0 */ /* 0x000fe2000c0018ff */
[----:B------:R-:W-:Y:S02]  /*1b60*/  UIADD3 UR4, UR11, 0x2, URZ ;  /* 0x000000020b047890 */ /* 0x000fe4000fffe03f */
[----:B------:R-:W-:Y:S01]  /*1b70*/  UIADD3 UR6, UR10, 0x2, URZ ;  /* 0x000000020a067890 */ /* 0x000fe2000fffe03f */
[----:B------:R-:W-:Y:S01]  /*1b80*/  UMOV UR5, 0x40000040 ;  /* 0x4000004000057882 */ /* 0x000fe20000000000 */
[----:B------:R-:W-:Y:S01]  /*1b90*/  UMOV UR7, 0x40000040 ;  /* 0x4000004000077882 */ /* 0x000fe20000000000 */
[----:B------:R-:W-:-:S02]  /*1ba0*/  WARPGROUP.DEPBAR.LE gsb0, 0x0 ;  /* 0x00008000000079c5 */ /* 0x000fc40000010000 */
[----:B------:R-:W-:-:S06]  /*1bb0*/  WARPGROUP.ARRIVE ;  /* 0x00000000000079c5 */ /* 0x000fcc0000000000 */
[----:B------:R-:W-:Y:S01]  /*1bc0*/  HGMMA.64x128x16.F32.BF16 R24, gdesc[UR4], R24, gsb0 ;  /* 0x01e00000041879f0 */ /* 0x000fe20008001818 */
[----:B------:R-:W-:Y:S02]  /*1bd0*/  UIADD3 UR4, UR11, 0x4, URZ ;  /* 0x000000040b047890 */ /* 0x000fe4000fffe03f */
[----:B------:R-:W-:Y:S01]  /*1be0*/  UIADD3 UR6, UR10, 0x4, URZ ;  /* 0x000000040a067890 */ /* 0x000fe2000fffe03f */
[----:B------:R-:W-:Y:S01]  /*1bf0*/  UMOV UR5, 0x40000040 ;  /* 0x4000004000057882 */ /* 0x000fe20000000000 */
[----:B------:R-:W-:Y:S01]  /*1c00*/  UMOV UR7, 0x40000040 ;  /* 0x4000004000077882 */ /* 0x000fe20000000000 */
[----:B------:R-:W-:Y:S02]  /*1c10*/  WARPGROUP.DEPBAR.LE gsb0, 0x0 ;  /* 0x00008000000079c5 */ /* 0x000fe40000010000 */
        /* <DEDUP_REMOVED lines=36> */
[----:B------:R-:W-:Y:S03]  /*1e60*/  HGMMA.64x128x16.F32.BF16 R24, gdesc[UR4], R24, gsb0 ;  /* 0x01e00000041879f0 */ /* 0x000fe60008001818 */
[----:B------:R-:W-:Y:S02]  /*1e70*/  WARPGROUP.DEPBAR.LE gsb0, 0x0 ;  /* 0x00008000000079c5 */ /* 0x000fe40000010000 */
[----:B------:R-:W-:Y:S05]  /*1e80*/  @!P2 BRA `(.L_x_24) ;  /* 0x000000040088a947 */ /* 0x000fea0003800000 */
[----:B------:R-:W-:Y:S01]  /*1e90*/  UIADD3 UR10, UR45, 0x1, URZ ;  /* 0x000000012d0a7890 */ /* 0x000fe2000fffe03f */
[----:B01----:R-:W-:Y:S02]  /*1ea0*/  IMAD.U32 R0, RZ, RZ, UR46 ;  /* 0x0000002eff007e24 */ /* 0x003fe4000f8e00ff */
[----:B------:R-:W-:Y:S01]  /*1eb0*/  IMAD.U32 R3, RZ, RZ, UR45 ;  /* 0x0000002dff037e24 */ /* 0x000fe2000f8e00ff */
[----:B------:R-:W-:-:S04]  /*1ec0*/  UISETP.NE.AND UP0, UPT, UR10, 0x4, UPT ;  /* 0x000000040a00788c */ /* 0x000fc8000bf05270 */
[----:B------:R-:W-:Y:S02]  /*1ed0*/  USEL UR4, URZ, 0x1, UP0 ;  /* 0x000000013f047887 */ /* 0x000fe40008000000 */
[----:B------:R-:W-:Y:S02]  /*1ee0*/  USEL UR10, UR10, URZ, UP0 ;  /* 0x0000003f0a0a7287 */ /* 0x000fe40008000000 */
[----:B------:R-:W-:-:S06]  /*1ef0*/  ULOP3.LUT UR4, UR48, UR4, URZ, 0x3c, !UPT ;  /* 0x0000000430047292 */ /* 0x000fcc000f8e3c3f */
[----:B------:R-:W-:-:S07]  /*1f00*/  IMAD.U32 R6, RZ, RZ, UR4 ;  /* 0x00000004ff067e24 */ /* 0x000fce000f8e00ff */
.L_x_31:
[----:B------:R-:W-:Y:S05]  /*1f10*/  @!P0 BRA `(.L_x_25) ;  /* 0x0000000000048947 */ /* 0x000fea0003800000 */
[----:B------:R-:W-:Y:S01]  /*1f20*/  BPT.TRAP 0x1 ;  /* 0x000000040000795c */ /* 0x000fe20000300000 */
.L_x_25:
[----:B------:R-:W-:Y:S01]  /*1f30*/  ULEA UR4, UR10, UR42, 0x3 ;  /* 0x0000002a0a047291 */ /* 0x000fe2000f8e183f */
[----:B------:R-:W-:-:S08]  /*1f40*/  SHF.L.U32 R4, R6, 0x1f, RZ ;  /* 0x0000001f06047819 */ /* 0x000fd000000006ff */
[----:B------:R0:W1:Y:S01]  /*1f50*/  SYNCS.PHASECHK.TRANS64.TRYWAIT P1, [UR4], R4 ;  /* 0x00000004ff0075a7 */ /* 0x0000620008020144 */
[----:B------:R-:W-:Y:S05]  /*1f60*/  @!P0 BRA `(.L_x_26) ;  /* 0x0000000000048947 */ /* 0x000fea0003800000 */
[----:B------:R-:W-:Y:S01]  /*1f70*/  BPT.TRAP 0x1 ;  /* 0x000000040000795c */ /* 0x000fe20000300000 */
.L_x_26:
[----:B-1----:R-:W-:Y:S05]  /*1f80*/  @P1 BRA `(.L_x_27) ;  /* 0x0000000000081947 */ /* 0x002fea0003800000 */
[----:B------:R-:W1:Y:S02]  /*1f90*/  SYNCS.PHASECHK.TRANS64.TRYWAIT P1, [UR4], R4 ;  /* 0x00000004ff0075a7 */ /* 0x000e640008020144 */
[----:B-1----:R-:W-:Y:S05]  /*1fa0*/  @!P1 BRA `(.L_x_28) ;  /* 0x0000006000149947 */ /* 0x002fea0003800000 */
.L_x_27:
[----:B------:R-:W-:Y:S01]  /*1fb0*/  ULEA UR12, UR10, UR8, 0xa ;  /* 0x000000080a0c7291 */ /* 0x000fe2000f8e503f */
[----:B------:R-:W-:Y:S01]  /*1fc0*/  WARPGROUP.ARRIVE ;  /* 0x00000000000079c5 */ /* 0x000fe20000000000 */
[----:B------:R-:W-:Y:S01]  /*1fd0*/  ULEA UR11, UR10, UR9, 0xb ;  /* 0x000000090a0b7291 */ /* 0x000fe2000f8e583f */
[----:B------:R-:W-:Y:S01]  /*1fe0*/  UMOV UR5, 0x40000040 ;  /* 0x4000004000057882 */ /* 0x000fe20000000000 */
[----:B------:R-:W-:-:S03]  /*1ff0*/  UMOV UR7, 0x40000040 ;  /* 0x4000004000077882 */ /* 0x000fc60000000000 */
[----:B------:R-:W-:Y:S02]  /*2000*/  UMOV UR4, UR12 ;  /* 0x0000000c00047c82 */ /* 0x000fe40008000000 */
[----:B------:R-:W-:Y:S02]  /*2010*/  UMOV UR6, UR11 ;  /* 0x0000000b00067c82 */ /* 0x000fe40008000000 */
[----:B------:R-:W-:Y:S01]  /*2020*/  HGMMA.64x128x16.F32.BF16 R24, gdesc[UR4], R24, gsb0 ;  /* 0x01e00000041879f0 */ /* 0x000fe20008001818 */
        /* <DEDUP_REMOVED lines=51> */
[----:B------:R-:W-:Y:S01]  /*2360*/  BPT.TRAP 0x1 ;  /* 0x000000040000795c */ /* 0x000fe20000300000 */
.L_x_29:
[----:B------:R-:W-:Y:S01]  /*2370*/  ISETP.NE.AND P1, PT, R99, RZ, PT ;  /* 0x000000ff6300720c */ /* 0x000fe20003f25270 */
[----:B------:R-:W-:-:S12]  /*2380*/  UISETP.GT.U32.AND UP0, UPT, UR40, 0x1, UPT ;  /* 0x000000012800788c */ /* 0x000fd8000bf04070 */
[----:B01----:R-:W-:-:S05]  /*2390*/  @P1 LEA R4, R3, UR42, 0x3 ;  /* 0x0000002a03041c11 */ /* 0x003fca000f8e18ff */
[----:B------:R-:W-:-:S05]  /*23a0*/  @P1 VIADD R5, R4, 0x20 ;  /* 0x0000002004051836 */ /* 0x000fca0000000000 */
[----:B------:R-:W-:-:S04]  /*23b0*/  @P1 PRMT R5, R22, 0x654, R5 ;  /* 0x0000065416051816 */ /* 0x000fc80000000005 */
[----:B------:R0:W-:Y:S01]  /*23c0*/  @P1 SYNCS.ARRIVE.TRANS64.RED.A1T0 RZ, [R5+URZ], RZ ;  /* 0x000000ff05ff19a7 */ /* 0x0001e2000810043f */
[----:B------:R-:W-:-:S13]  /*23d0*/  PLOP3.LUT P1, PT, PT, PT, UP0, 0x80, 0x0 ;  /* 0x000000000000781c */ /* 0x000fda0003f2f008 */
[----:B0-----:R-:W-:Y:S05]  /*23e0*/  @P1 BRA `(.L_x_30) ;  /* 0x0000000000041947 */ /* 0x001fea0003800000 */
[----:B------:R-:W-:Y:S01]  /*23f0*/  BPT.TRAP 0x1 ;  /* 0x000000040000795c */ /* 0x000fe20000300000 */
.L_x_30:
[----:B------:R-:W-:Y:S01]  /*2400*/  UIADD3 UR10, UR10, 0x1, URZ ;  /* 0x000000010a0a7890 */ /* 0x000fe2000fffe03f */
[C---:B------:R-:W-:Y:S01]  /*2410*/  ISETP.GT.AND P2, PT, R0.reuse, 0x1, PT ;  /* 0x000000010000780c */ /* 0x040fe20003f44270 */
[----:B------:R-:W-:Y:S02]  /*2420*/  VIADD R3, R3, 0x1 ;  /* 0x0000000103037836 */ /* 0x000fe40000000000 */
[----:B------:R-:W-:Y:S01]  /*2430*/  UISETP.NE.AND UP0, UPT, UR10, 0x4, UPT ;  /* 0x000000040a00788c */ /* 0x000fe2000bf05270 */
[----:B------:R-:W-:Y:S02]  /*2440*/  VIADD R0, R0, 0xffffffff ;  /* 0xffffffff00007836 */ /* 0x000fe40000000000 */
[C---:B------:R-:W-:Y:S01]  /*2450*/  ISETP.NE.AND P1, PT, R3.reuse, 0x4, PT ;  /* 0x000000040300780c */ /* 0x040fe20003f25270 */
[----:B------:R-:W-:Y:S02]  /*2460*/  USEL UR4, URZ, 0x1, UP0 ;  /* 0x000000013f047887 */ /* 0x000fe40008000000 */
[----:B------:R-:W-:Y:S01]  /*2470*/  USEL UR10, UR10, URZ, UP0 ;  /* 0x0000003f0a0a7287 */ /* 0x000fe20008000000 */
[----:B------:R-:W-:-:S03]  /*2480*/  SEL R3, R3, RZ, P1 ;  /* 0x000000ff03037207 */ /* 0x000fc60000800000 */
[----:B------:R-:W-:Y:S01]  /*2490*/  LOP3.LUT R6, R6, UR4, RZ, 0x3c, !PT ;  /* 0x0000000406067c12 */ /* 0x000fe2000f8e3cff */
[----:B------:R-:W-:Y:S07]  /*24a0*/  @P2 BRA `(.L_x_31) ;  /* 0xfffffff800982947 */ /* 0x000fee000383ffff */
.L_x_24:
[----:B01----:R-:W0:Y:S01]  /*24b0*/  LDC R0, c[0x0][0x28c] ;  /* 0x0000a300ff007b82 */ /* 0x003e220000000800 */
[----:B------:R1:W-:Y:S01]  /*24c0*/  SYNCS.ARRIVE.TRANS64.A1T0 RZ, [R101+UR50], RZ ;  /* 0x000000ff65ff79a7 */ /* 0x0003e20008100032 */
[----:B0-----:R-:W-:-:S13]  /*24d0*/  ISETP.GE.AND P1, PT, R0, 0x1, PT ;  /* 0x000000010000780c */ /* 0x001fda0003f26270 */
[----:B-1----:R-:W-:Y:S05]  /*24e0*/  @!P1 BRA `(.L_x_32) ;  /* 0x0000000000409947 */ /* 0x002fea0003800000 */
[----:B------:R-:W-:Y:S05]  /*24f0*/  @!P0 BRA `(.L_x_33) ;  /* 0x0000000000048947 */ /* 0x000fea0003800000 */
[----:B------:R-:W-:Y:S01]  /*2500*/  BPT.TRAP 0x1 ;  /* 0x000000040000795c */ /* 0x000fe20000300000 */
.L_x_33:
[----:B------:R-:W-:Y:S01]  /*2510*/  ISETP.NE.AND P0, PT, R99, RZ, PT ;  /* 0x000000ff6300720c */ /* 0x000fe20003f05270 */
[----:B------:R-:W-:-:S12]  /*2520*/  IMAD.U32 R3, RZ, RZ, UR42 ;  /* 0x0000002aff037e24 */ /* 0x000fd8000f8e00ff */
[----:B------:R-:W-:-:S05]  /*2530*/  VOTEU.ANY UP0, P0 ;  /* 0x00000000003f7886 */ /* 0x000fca0000000100 */
[----:B------:R-:W-:Y:S02]  /*2540*/  @UP0 UIADD3 UR4, UR46, UR45, URZ ;  /* 0x0000002d2e040290 */ /* 0x000fe4000fffe03f */
[----:B------:R-:W-:-:S04]  /*2550*/  UISETP.GT.U32.AND UP0, UPT, UR40, 0x1, UPT ;  /* 0x000000012800788c */ /* 0x000fc8000bf04070 */
[----:B------:R-:W-:-:S04]  /*2560*/  IMAD.U32 R0, RZ, RZ, UR4 ;  /* 0x00000004ff007e24 */ /* 0x000fc8000f8e00ff */
[----:B------:R-:W-:-:S05]  /*2570*/  @P0 IMAD.SHL.U32 R0, R0, 0x8, RZ ;  /* 0x0000000800000824 */ /* 0x000fca00078e00ff */
[----:B------:R-:W-:-:S04]  /*2580*/  @P0 LOP3.LUT R0, R0, 0x18, RZ, 0xc0, !PT ;  /* 0x0000001800000812 */ /* 0x000fc800078ec0ff */
[----:B------:R-:W-:-:S04]  /*2590*/  @P0 IADD3 R3, R3, 0x20, R0 ;  /* 0x0000002003030810 */ /* 0x000fc80007ffe000 */
[----:B------:R-:W-:-:S04]  /*25a0*/  @P0 PRMT R3, R22, 0x654, R3 ;  /* 0x0000065416030816 */ /* 0x000fc80000000003 */
[----:B------:R0:W-:Y:S01]  /*25b0*/  @P0 SYNCS.ARRIVE.TRANS64.RED.A1T0 RZ, [R3+URZ], RZ ;  /* 0x000000ff03ff09a7 */ /* 0x0001e2000810043f */
[----:B------:R-:W-:-:S13]  /*25c0*/  PLOP3.LUT P0, PT, PT, PT, UP0, 0x80, 0x0 ;  /* 0x000000000000781c */ /* 0x000fda0003f0f008 */
[----:B0-----:R-:W-:Y:S05]  /*25d0*/  @P0 BRA `(.L_x_32) ;  /* 0x0000000000040947 */ /* 0x001fea0003800000 */
[----:B------:R-:W-:Y:S01]  /*25e0*/  BPT.TRAP 0x1 ;  /* 0x000000040000795c */ /* 0x000fe20000300000 */
.L_x_32:
[----:B------:R-:W-:Y:S02]  /*25f0*/  SHF.L.U32 R3, R100, 0x1f, RZ ;  /* 0x0000001f64037819 */ /* 0x000fe400000006ff */
[----:B------:R-:W-:Y:S02]  /*2600*/  SHF.R.S32.HI R13, RZ, 0x1f, R19 ;  /* 0x0000001fff0d7819 */ /* 0x000fe40000011413 */
[----:B------:R-:W0:Y:S02]  /*2610*/  SYNCS.PHASECHK.TRANS64.TRYWAIT P0, [R96+URZ+0x8], R3 ;  /* 0x00000803600075a7 */ /* 0x000e24000800017f */
[----:B0-----:R-:W-:Y:S05]  /*2620*/  @!P0 BRA `(.L_x_34) ;  /* 0x00000058008c8947 */ /* 0x001fea0003800000 */
.L_x_188:
[----:B------:R-:W-:Y:S01]  /*2630*/  IMAD.SHL.U32 R5, R18, 0x40, RZ ;  /* 0x0000004012057824 */ /* 0x000fe200078e00ff */
[----:B------:R-:W-:Y:S01]  /*2640*/  ULDC UR6, c[0x0][0x284] ;  /* 0x0000a10000067ab9 */ /* 0x000fe20000000800 */
[----:B------:R-:W-:Y:S01]  /*2650*/  IMAD.SHL.U32 R10, R2, 0x80, RZ ;  /* 0x00000080020a7824 */ /* 0x000fe200078e00ff */
[----:B------:R-:W-:Y:S01]  /*2660*/  ULDC.64 UR4, c[0x0][0x5d0] ;  /* 0x0001740000047ab9 */ /* 0x000fe20000000a00 */
[----:B------:R-:W-:Y:S01]  /*2670*/  IMAD.WIDE R20, R18, 0x40, R90 ;  /* 0x0000004012147825 */ /* 0x000fe200078e025a */
[----:B------:R-:W-:Y:S01]  /*2680*/  ISETP.GE.AND P0, PT, R5, UR6, PT ;  /* 0x0000000605007c0c */ /* 0x000fe2000bf06270 */
[----:B------:R-:W-:Y:S01]  /*2690*/  ULDC UR6, c[0x0][0x288] ;  /* 0x0000a20000067ab9 */ /* 0x000fe20000000800 */
[----:B------:R-:W-:Y:S01]  /*26a0*/  SHF.R.S32.HI R11, RZ, 0x1f, R10 ;  /* 0x0000001fff0b7819 */ /* 0x000fe2000001140a */
[----:B------:R-:W-:Y:S01]  /*26b0*/  IMAD R0, R13, UR4, RZ ;  /* 0x000000040d007c24 */ /* 0x000fe2000f8e02ff */
[----:B------:R-:W-:Y:S01]  /*26c0*/  ISETP.GE.OR P0, PT, R10, UR6, P0 ;  /* 0x000000060a007c0c */ /* 0x000fe20008706670 */
[----:B0-----:R-:W-:-:S04]  /*26d0*/  IMAD.WIDE.U32 R2, R19, UR4, R92 ;  /* 0x0000000413027c25 */ /* 0x001fc8000f8e005c */
[----:B------:R-:W-:Y:S01]  /*26e0*/  IMAD R7, R19, UR5, R0 ;  /* 0x0000000513077c24 */ /* 0x000fe2000f8e0200 */
[----:B------:R-:W-:Y:S01]  /*26f0*/  IADD3 R2, P1, R10, R2, RZ ;  /* 0x000000020a027210 */ /* 0x000fe20007f3e0ff */
[----:B------:R-:W-:Y:S02]  /*2700*/  ULDC.64 UR4, c[0x0][0x5c8] ;  /* 0x0001720000047ab9 */ /* 0x000fe40000000a00 */
[----:B------:R-:W-:Y:S01]  /*2710*/  IMAD R9, R21, UR4, RZ ;  /* 0x0000000415097c24 */ /* 0x000fe2000f8e02ff */
[----:B------:R-:W-:-:S03]  /*2720*/  IADD3.X R3, R11, R3, R7, P1, !PT ;  /* 0x000000030b037210 */ /* 0x000fc60000ffe407 */
[C---:B------:R-:W-:Y:S02]  /*2730*/  IMAD R9, R20.reuse, UR5, R9 ;  /* 0x0000000514097c24 */ /* 0x040fe4000f8e0209 */
[----:B------:R-:W-:Y:S01]  /*2740*/  IMAD.WIDE.U32 R102, R20, UR4, R2 ;  /* 0x0000000414667c25 */ /* 0x000fe2000f8e0002 */
[----:B------:R-:W-:Y:S06]  /*2750*/  @P0 BRA `(.L_x_35) ;  /* 0x0000003c00dc0947 */ /* 0x000fec0003800000 */
[----:B-----5:R-:W-:Y:S01]  /*2760*/  FSETP.NEU.AND P0, PT, R88, RZ, PT ;  /* 0x000000ff5800720b */ /* 0x020fe20003f0d000 */
[----:B------:R-:W-:Y:S01]  /*2770*/  IMAD.IADD R14, R95, 0x1, -R10 ;  /* 0x000000015f0e7824 */ /* 0x000fe200078e0a0a */
[----:B------:R-:W-:Y:S01]  /*2780*/  BSSY B0, `(.L_x_35) ;  /* 0x00003f4000007945 */ /* 0x000fe20003800000 */
[----:B------:R-:W-:Y:S02]  /*2790*/  IMAD.IADD R0, R98, 0x1, -R5 ;  /* 0x0000000162007824 */ /* 0x000fe400078e0a05 */
[----:B------:R-:W-:Y:S01]  /*27a0*/  IMAD.IADD R111, R103, 0x1, R9 ;  /* 0x00000001676f7824 */ /* 0x000fe200078e0209 */
[----:B------:R-:W-:-:S04]  /*27b0*/  ISETP.GT.AND P2, PT, R14, RZ, PT ;  /* 0x000000ff0e00720c */ /* 0x000fc80003f44270 */
[----:B------:R-:W-:-:S03]  /*27c0*/  ISETP.GT.AND P1, PT, R0, RZ, P2 ;  /* 0x000000ff0000720c */ /* 0x000fc60001724270 */
[----:B------:R-:W-:Y:S10]  /*27d0*/  @!P0 BRA `(.L_x_36) ;  /* 0x0000002c00208947 */ /* 0x000ff40003800000 */
[----:B------:R-:W0:Y:S01]  /*27e0*/  LDC.64 R104, c[0x0][0x5b8] ;  /* 0x00016e00ff687b82 */ /* 0x000e220000000a00 */
[----:B------:R-:W-:-:S07]  /*27f0*/  ULDC.64 UR4, c[0x0][0x5c0] ;  /* 0x0001700000047ab9 */ /* 0x000fce0000000a00 */
[----:B------:R-:W1:Y:S08]  /*2800*/  LDC.64 R106, c[0x0][0x5b0] ;  /* 0x00016c00ff6a7b82 */ /* 0x000e700000000a00 */
[----:B------:R-:W2:Y:S01]  /*2810*/  LDC.64 R108, c[0x0][0x5a8] ;  /* 0x00016a00ff6c7b82 */ /* 0x000ea20000000a00 */
[-C--:B0-----:R-:W-:Y:S02]  /*2820*/  IMAD R4, R13, R104.reuse, RZ ;  /* 0x000000680d047224 */ /* 0x081fe400078e02ff */
[----:B------:R-:W-:-:S04]  /*2830*/  IMAD.WIDE.U32 R2, R19, R104, R92 ;  /* 0x0000006813027225 */ /* 0x000fc800078e005c */
[----:B------:R-:W-:Y:S01]  /*2840*/  IMAD R103, R19, R105, R4 ;  /* 0x0000006913677224 */ /* 0x000fe200078e0204 */
[----:B------:R-:W-:Y:S01]  /*2850*/  IADD3 R4, P0, R10, R2, RZ ;  /* 0x000000020a047210 */ /* 0x000fe20007f1e0ff */
[----:B-1----:R-:W-:-:S03]  /*2860*/  IMAD R2, R21, R106, RZ ;  /* 0x0000006a15027224 */ /* 0x002fc600078e02ff */
[----:B------:R-:W-:Y:S01]  /*2870*/  IADD3.X R5, R11, R3, R103, P0, !PT ;  /* 0x000000030b057210 */ /* 0x000fe200007fe467 */
[C---:B------:R-:W-:Y:S02]  /*2880*/  IMAD R105, R20.reuse, R107, R2 ;  /* 0x0000006b14697224 */ /* 0x040fe400078e0202 */
[----:B------:R-:W-:-:S04]  /*2890*/  IMAD.WIDE.U32 R2, R20, R106, R4 ;  /* 0x0000006a14027225 */ /* 0x000fc800078e0004 */
[----:B------:R-:W-:Y:S01]  /*28a0*/  IMAD.IADD R3, R3, 0x1, R105 ;  /* 0x0000000103037824 */ /* 0x000fe200078e0269 */
[----:B--2---:R-:W-:-:S04]  /*28b0*/  LEA R8, P0, R2, R108, 0x1 ;  /* 0x0000006c02087211 */ /* 0x004fc800078008ff */
[----:B------:R-:W-:-:S05]  /*28c0*/  LEA.HI.X R9, R2, R109, R3, 0x1, P0 ;  /* 0x0000006d02097211 */ /* 0x000fca00000f0c03 */
[----:B------:R0:W2:Y:S01]  /*28d0*/  @P1 LDG.E.LTC128B.U16 R15, desc[UR54][R8.64] ;  /* 0x00000036080f1981 */ /* 0x0000a2000c1e1520 */
[----:B------:R-:W-:Y:S01]  /*28e0*/  IMAD.WIDE.U32 R2, R20, R106, R10 ;  /* 0x0000006a14027225 */ /* 0x000fe200078e000a */
[----:B------:R-:W-:Y:S02]  /*28f0*/  BSSY B1, `(.L_x_37) ;  /* 0x0000014000017945 */ /* 0x000fe40003800000 */
[----:B------:R-:W-:-:S04]  /*2900*/  IADD3 R12, P0, R92, R2, RZ ;  /* 0x000000025c0c7210 */ /* 0x000fc80007f1e0ff */
[----:B------:R-:W-:Y:S01]  /*2910*/  IADD3.X R13, R93, R105, R3, P0, !PT ;  /* 0x000000695d0d7210 */ /* 0x000fe200007fe403 */
[----:B0-----:R-:W-:Y:S01]  /*2920*/  IMAD.SHL.U32 R8, R106, 0x8, RZ ;  /* 0x000000086a087824 */ /* 0x001fe200078e00ff */
[----:B------:R-:W-:Y:S02]  /*2930*/  LEA R6, P0, R102, UR4, 0x1 ;  /* 0x0000000466067c11 */ /* 0x000fe4000f8008ff */
[----:B------:R-:W-:Y:S01]  /*2940*/  SHF.L.U64.HI R9, R106, 0x3, R107 ;  /* 0x000000036a097819 */ /* 0x000fe2000001026b */
[----:B------:R-:W-:-:S04]  /*2950*/  IMAD.WIDE.U32 R12, R19, R104, R12 ;  /* 0x00000068130c7225 */ /* 0x000fc800078e000c */
[----:B------:R-:W-:Y:S01]  /*2960*/  IMAD.IADD R3, R103, 0x1, R13 ;  /* 0x0000000167037824 */ /* 0x000fe200078e020d */
[----:B------:R-:W-:-:S04]  /*2970*/  LEA R2, P4, R12, R108, 0x1 ;  /* 0x0000006c0c027211 */ /* 0x000fc800078808ff */
[----:B------:R-:W-:Y:S01]  /*2980*/  LEA.HI.X R3, R12, R109, R3, 0x1, P4 ;  /* 0x0000006d0c037211 */ /* 0x000fe200020f0c03 */
[----:B--2---:R-:W-:-:S04]  /*2990*/  IMAD.U32 R7, R15, 0x10000, RZ ;  /* 0x000100000f077824 */ /* 0x004fc800078e00ff */
[----:B------:R-:W-:-:S04]  /*29a0*/  FMUL R7, R7, R88 ;  /* 0x0000005807077220 */ /* 0x000fc80000400000 */
[----:B------:R-:W-:Y:S01]  /*29b0*/  FFMA R24, R24, R23, R7 ;  /* 0x0000001718187223 */ /* 0x000fe20000000007 */
[----:B------:R-:W-:Y:S02]  /*29c0*/  LEA.HI.X R7, R102, UR5, R111, 0x1, P0 ;  /* 0x0000000566077c11 */ /* 0x000fe400080f0c6f */
[----:B------:R-:W-:Y:S02]  /*29d0*/  ISETP.GT.AND P0, PT, R14, 0x1, PT ;  /* 0x000000010e00780c */ /* 0x000fe40003f04270 */
[----:B------:R-:W-:Y:S02]  /*29e0*/  F2FP.BF16.F32.PACK_AB R24, RZ, R24 ;  /* 0x00000018ff18723e */ /* 0x000fe400000010ff */
[----:B------:R-:W-:-:S03]  /*29f0*/  ISETP.GT.AND P3, PT, R0, RZ, P0 ;  /* 0x000000ff0000720c */ /* 0x000fc60000764270 */
[----:B------:R0:W-:Y:S10]  /*2a00*/  @P1 STG.E.U16 desc[UR54][R6.64], R24 ;  /* 0x0000001806001986 */ /* 0x0001f4000c101536 */
[----:B------:R-:W-:Y:S05]  /*2a10*/  @!P3 BRA `(.L_x_38) ;  /* 0x000000000004b947 */ /* 0x000fea0003800000 */
[----:B------:R1:W5:Y:S02]  /*2a20*/  LDG.E.LTC128B.U16 R15, desc[UR54][R2.64+0x2] ;  /* 0x00000236020f7981 */ /* 0x000364000c1e1520 */
.L_x_38:
[----:B------:R-:W-:Y:S05]  /*2a30*/  BSYNC B1 ;  /* 0x0000000000017941 */ /* 0x000fea0003800000 */
.L_x_37:
[----:B------:R-:W-:Y:S01]  /*2a40*/  IMAD.WIDE.U32 R8, R20, R106, R8 ;  /* 0x0000006a14087225 */ /* 0x000fe200078e0008 */
[----:B------:R-:W-:-:S03]  /*2a50*/  ISETP.GT.AND P2, PT, R0, 0x8, P2 ;  /* 0x000000080000780c */ /* 0x000fc60001744270 */
[----:B-----5:R-:W-:Y:S01]  /*2a60*/  IMAD.U32 R13, R15, 0x10000, RZ ;  /* 0x000100000f0d7824 */ /* 0x020fe200078e00ff */
[----:B------:R-:W-:Y:S01]  /*2a70*/  IADD3 R4, P1, R4, R8, RZ ;  /* 0x0000000804047210 */ /* 0x000fe20007f3e0ff */
[----:B------:R-:W-:Y:S02]  /*2a80*/  IMAD.IADD R105, R105, 0x1, R9 ;  /* 0x0000000169697824 */ /* 0x000fe400078e0209 */
[----:B------:R-:W-:Y:S02]  /*2a90*/  FMUL R12, R13, R88 ;  /* 0x000000580d0c7220 */ /* 0x000fe40000400000 */
[----:B------:R-:W-:Y:S02]  /*2aa0*/  IMAD.X R5, R105, 0x1, R5, P1 ;  /* 0x0000000169057824 */ /* 0x000fe400008e0605 */
[----:B------:R-:W-:Y:S01]  /*2ab0*/  FFMA R25, R25, R23, R12 ;  /* 0x0000001719197223 */ /* 0x000fe2000000000c */
[----:B------:R-:W-:-:S04]  /*2ac0*/  LEA R12, P1, R4, R108, 0x1 ;  /* 0x0000006c040c7211 */ /* 0x000fc800078208ff */
[----:B------:R-:W-:Y:S01]  /*2ad0*/  LEA.HI.X R13, R4, R109, R5, 0x1, P1 ;  /* 0x0000006d040d7211 */ /* 0x000fe200008f0c05 */
[----:B------:R-:W-:Y:S01]  /*2ae0*/  @P3 IMAD.MOV.U32 R4, RZ, RZ, R6 ;  /* 0x000000ffff043224 */ /* 0x000fe200078e0006 */
[----:B------:R-:W-:Y:S01]  /*2af0*/  F2FP.BF16.F32.PACK_AB R25, RZ, R25 ;  /* 0x00000019ff19723e */ /* 0x000fe200000010ff */
[----:B------:R-:W-:-:S05]  /*2b00*/  @P3 IMAD.MOV.U32 R5, RZ, RZ, R7 ;  /* 0x000000ffff053224 */ /* 0x000fca00078e0007 */
[----:B------:R2:W-:Y:S04]  /*2b10*/  @P3 STG.E.U16 desc[UR54][R4.64+0x2], R25 ;  /* 0x0000021904003986 */ /* 0x0005e8000c101536 */
[----:B------:R-:W3:Y:S01]  /*2b20*/  @P2 LDG.E.LTC128B.U16 R15, desc[UR54][R12.64] ;  /* 0x000000360c0f2981 */ /* 0x000ee2000c1e1520 */
[----:B------:R-:W-:Y:S01]  /*2b30*/  IADD3 R10, P1, P3, R92, R8, R10 ;  /* 0x000000085c0a7210 */ /* 0x000fe20007b3e00a */
[----:B------:R-:W-:Y:S01]  /*2b40*/  BSSY B1, `(.L_x_39) ;  /* 0x0000011000017945 */ /* 0x000fe20003800000 */
[----:B------:R-:W-:Y:S02]  /*2b50*/  ISETP.GT.AND P0, PT, R0, 0x8, P0 ;  /* 0x000000080000780c */ /* 0x000fe40000704270 */
[----:B------:R-:W-:Y:S02]  /*2b60*/  IADD3.X R11, R93, R105, R11, P1, P3 ;  /* 0x000000695d0b7210 */ /* 0x000fe40000fe640b */
[C---:B------:R-:W-:Y:S01]  /*2b70*/  LEA R8, P1, R94.reuse, R6, 0x1 ;  /* 0x000000065e087211 */ /* 0x040fe200078208ff */
[----:B------:R-:W-:Y:S01]  /*2b80*/  IMAD.WIDE.U32 R10, R19, R104, R10 ;  /* 0x00000068130a7225 */ /* 0x000fe200078e000a */
[----:B------:R-:W-:-:S03]  /*2b90*/  SHF.L.U64.HI R19, R94, 0x1, R89 ;  /* 0x000000015e137819 */ /* 0x000fc60000010259 */
[----:B------:R-:W-:Y:S01]  /*2ba0*/  IMAD.IADD R11, R103, 0x1, R11 ;  /* 0x00000001670b7824 */ /* 0x000fe200078e020b */
[----:B--2---:R-:W-:-:S04]  /*2bb0*/  LEA R4, P3, R10, R108, 0x1 ;  /* 0x0000006c0a047211 */ /* 0x004fc800078608ff */
[----:B------:R-:W-:Y:S01]  /*2bc0*/  LEA.HI.X R5, R10, R109, R11, 0x1, P3 ;  /* 0x0000006d0a057211 */ /* 0x000fe200018f0c0b */
[----:B---3--:R-:W-:-:S04]  /*2bd0*/  IMAD.U32 R9, R15, 0x10000, RZ ;  /* 0x000100000f097824 */ /* 0x008fc800078e00ff */
[----:B------:R-:W-:-:S04]  /*2be0*/  FMUL R9, R9, R88 ;  /* 0x0000005809097220 */ /* 0x000fc80000400000 */
[----:B------:R-:W-:-:S05]  /*2bf0*/  FFMA R9, R26, R23, R9 ;  /* 0x000000171a097223 */ /* 0x000fca0000000009 */
[----:B------:R-:W-:Y:S01]  /*2c00*/  F2FP.BF16.F32.PACK_AB R12, RZ, R9 ;  /* 0x00000009ff0c723e */ /* 0x000fe200000010ff */
[----:B------:R-:W-:-:S05]  /*2c10*/  IMAD.X R9, R19, 0x1, R7, P1 ;  /* 0x0000000113097824 */ /* 0x000fca00008e0607 */
[----:B------:R2:W-:Y:S01]  /*2c20*/  @P2 STG.E.U16 desc[UR54][R8.64], R12 ;  /* 0x0000000c08002986 */ /* 0x0005e2000c101536 */
[----:B------:R-:W-:Y:S05]  /*2c30*/  @!P0 BRA `(.L_x_40) ;  /* 0x0000000000048947 */ /* 0x000fea0003800000 */
[----:B------:R3:W5:Y:S02]  /*2c40*/  LDG.E.LTC128B.U16 R15, desc[UR54][R4.64+0x2] ;  /* 0x00000236040f7981 */ /* 0x000764000c1e1520 */
.L_x_40:
[----:B------:R-:W-:Y:S05]  /*2c50*/  BSYNC B1 ;  /* 0x0000000000017941 */ /* 0x000fea0003800000 */
.L_x_39:
[----:B-----5:R-:W-:Y:S01]  /*2c60*/  IMAD.U32 R11, R15, 0x10000, RZ ;  /* 0x000100000f0b7824 */ /* 0x020fe200078e00ff */
[----:B------:R-:W-:Y:S01]  /*2c70*/  ISETP.GT.AND P1, PT, R14, 0x8, PT ;  /* 0x000000080e00780c */ /* 0x000fe20003f24270 */
[----:B------:R-:W-:Y:S02]  /*2c80*/  BSSY B1, `(.L_x_41) ;  /* 0x0000008000017945 */ /* 0x000fe40003800000 */
[----:B------:R-:W-:Y:S01]  /*2c90*/  FMUL R10, R11, R88 ;  /* 0x000000580b0a7220 */ /* 0x000fe20000400000 */
[----:B------:R-:W-:-:S03]  /*2ca0*/  ISETP.GT.AND P2, PT, R0, RZ, P1 ;  /* 0x000000ff0000720c */ /* 0x000fc60000f44270 */
[----:B------:R-:W-:-:S05]  /*2cb0*/  FFMA R10, R27, R23, R10 ;  /* 0x000000171b0a7223 */ /* 0x000fca000000000a */
[----:B------:R-:W-:-:S05]  /*2cc0*/  F2FP.BF16.F32.PACK_AB R10, RZ, R10 ;  /* 0x0000000aff0a723e */ /* 0x000fca00000010ff */
[----:B------:R4:W-:Y:S01]  /*2cd0*/  @P0 STG.E.U16 desc[UR54][R8.64+0x2], R10 ;  /* 0x0000020a08000986 */ /* 0x0009e2000c101536 */
[----:B------:R-:W-:Y:S05]  /*2ce0*/  @!P2 BRA `(.L_x_42) ;  /* 0x000000000004a947 */ /* 0x000fea0003800000 */
[----:B------:R0:W5:Y:S02]  /*2cf0*/  LDG.E.LTC128B.U16 R15, desc[UR54][R2.64+0x10] ;  /* 0x00001036020f7981 */ /* 0x000164000c1e1520 */
.L_x_42:
[----:B------:R-:W-:Y:S05]  /*2d00*/  BSYNC B1 ;  /* 0x0000000000017941 */ /* 0x000fea0003800000 */
.L_x_41:
        /* <DEDUP_REMOVED lines=10> */
.L_x_44:
[----:B------:R-:W-:Y:S05]  /*2db0*/  BSYNC B1 ;  /* 0x0000000000017941 */ /* 0x000fea0003800000 */
.L_x_43:
[----:B0----5:R-:W-:Y:S01]  /*2dc0*/  IMAD.U32 R11, R15, 0x10000, RZ ;  /* 0x000100000f0b7824 */ /* 0x021fe200078e00ff */
[----:B------:R-:W-:Y:S01]  /*2dd0*/  ISETP.GT.AND P1, PT, R0, 0x8, P1 ;  /* 0x000000080000780c */ /* 0x000fe20000f24270 */
[----:B------:R-:W-:Y:S02]  /*2de0*/  BSSY B1, `(.L_x_45) ;  /* 0x0000007000017945 */ /* 0x000fe40003800000 */
[----:B----4-:R-:W-:-:S04]  /*2df0*/  FMUL R10, R11, R88 ;  /* 0x000000580b0a7220 */ /* 0x010fc80000400000 */
[----:B------:R-:W-:-:S05]  /*2e00*/  FFMA R10, R29, R23, R10 ;  /* 0x000000171d0a7223 */ /* 0x000fca000000000a */
[----:B------:R-:W-:-:S05]  /*2e10*/  F2FP.BF16.F32.PACK_AB R10, RZ, R10 ;  /* 0x0000000aff0a723e */ /* 0x000fca00000010ff */
[----:B------:R0:W-:Y:S01]  /*2e20*/  @P3 STG.E.U16 desc[UR54][R6.64+0x12], R10 ;  /* 0x0000120a06003986 */ /* 0x0001e2000c101536 */
[----:B------:R-:W-:Y:S05]  /*2e30*/  @!P1 BRA `(.L_x_46) ;  /* 0x0000000000049947 */ /* 0x000fea0003800000 */
[----:B------:R4:W5:Y:S02]  /*2e40*/  LDG.E.LTC128B.U16 R15, desc[UR54][R4.64+0x10] ;  /* 0x00001036040f7981 */ /* 0x000964000c1e1520 */
.L_x_46:
[----:B------:R-:W-:Y:S05]  /*2e50*/  BSYNC B1 ;  /* 0x0000000000017941 */ /* 0x000fea0003800000 */
.L_x_45:
[----:B-----5:R-:W-:Y:S01]  /*2e60*/  IMAD.U32 R11, R15, 0x10000, RZ ;  /* 0x000100000f0b7824 */ /* 0x020fe200078e00ff */
[----:B------:R-:W-:Y:S01]  /*2e70*/  ISETP.GT.AND P0, PT, R0, 0x8, P0 ;  /* 0x000000080000780c */ /* 0x000fe20000704270 */
[----:B------:R-:W-:Y:S02]  /*2e80*/  BSSY B1, `(.L_x_47) ;  /* 0x0000007000017945 */ /* 0x000fe40003800000 */
[----:B------:R-:W-:-:S04]  /*2e90*/  FMUL R11, R11, R88 ;  /* 0x000000580b0b7220 */ /* 0x000fc80000400000 */
[----:B------:R-:W-:-:S05]  /*2ea0*/  FFMA R11, R30, R23, R11 ;  /* 0x000000171e0b7223 */ /* 0x000fca000000000b */
[----:B------:R-:W-:-:S05]  /*2eb0*/  F2FP.BF16.F32.PACK_AB R11, RZ, R11 ;  /* 0x0000000bff0b723e */ /* 0x000fca00000010ff */
[----:B------:R0:W-:Y:S01]  /*2ec0*/  @P1 STG.E.U16 desc[UR54][R8.64+0x10], R11 ;  /* 0x0000100b08001986 */ /* 0x0001e2000c101536 */
[----:B------:R-:W-:Y:S05]  /*2ed0*/  @!P0 BRA `(.L_x_48) ;  /* 0x0000000000048947 */ /* 0x000fea0003800000 */
[----:B------:R0:W5:Y:S02]  /*2ee0*/  LDG.E.LTC128B.U16 R15, desc[UR54][R4.64+0x12] ;  /* 0x00001236040f7981 */ /* 0x000164000c1e1520 */
.L_x_48:
[----:B------:R-:W-:Y:S05]  /*2ef0*/  BSYNC B1 ;  /* 0x0000000000017941 */ /* 0x000fea0003800000 */
.L_x_47:
[----:B0----5:R-:W-:Y:S01]  /*2f00*/  IMAD.U32 R11, R15, 0x10000, RZ ;  /* 0x000100000f0b7824 */ /* 0x021fe200078e00ff */
        /* <DEDUP_REMOVED lines=9> */
.L_x_50:
[----:B------:R-:W-:Y:S05]  /*2fa0*/  BSYNC B1 ;  /* 0x0000000000017941 */ /* 0x000fea0003800000 */
.L_x_49:
        /* <DEDUP_REMOVED lines=10> */
.L_x_52:
[----:B------:R-:W-:Y:S05]  /*3050*/  BSYNC B1 ;  /* 0x0000000000017941 */ /* 0x000fea0003800000 */
.L_x_51:
[----:B0----5:R-:W-:Y:S01]  /*3060*/  IMAD.U32 R11, R15, 0x10000, RZ ;  /* 0x000100000f0b7824 */ /* 0x021fe200078e00ff */
        /* <DEDUP_REMOVED lines=8> */
.L_x_54:
[----:B------:R-:W-:Y:S05]  /*30f0*/  BSYNC B1 ;  /* 0x0000000000017941 */ /* 0x000fea0003800000 */
.L_x_53:
        /* <DEDUP_REMOVED lines=9> */
.L_x_56:
[----:B------:R-:W-:Y:S05]  /*3190*/  BSYNC B1 ;  /* 0x0000000000017941 */ /* 0x000fea0003800000 */
.L_x_55:
        /* <DEDUP_REMOVED lines=10> */
.L_x_58:
[----:B------:R-:W-:Y:S05]  /*3240*/  BSYNC B1 ;  /* 0x0000000000017941 */ /* 0x000fea0003800000 */
.L_x_57:
        /* <DEDUP_REMOVED lines=10> */
.L_x_60:
[----:B------:R-:W-:Y:S05]  /*32f0*/  BSYNC B1 ;  /* 0x0000000000017941 */ /* 0x000fea0003800000 */
.L_x_59:
        /* <DEDUP_REMOVED lines=9> */
.L_x_62:
[----:B------:R-:W-:Y:S05]  /*3390*/  BSYNC B1 ;  /* 0x0000000000017941 */ /* 0x000fea0003800000 */
.L_x_61:
        /* <DEDUP_REMOVED lines=9> */
.L_x_64:
[----:B------:R-:W-:Y:S05]  /*3430*/  BSYNC B1 ;  /* 0x0000000000017941 */ /* 0x000fea0003800000 */
.L_x_63:
        /* <DEDUP_REMOVED lines=10> */
.L_x_66:
[----:B------:R-:W-:Y:S05]  /*34e0*/  BSYNC B1 ;  /* 0x0000000000017941 */ /* 0x000fea0003800000 */
.L_x_65:
        /* <DEDUP_REMOVED lines=10> */
.L_x_68:
[----:B------:R-:W-:Y:S05]  /*3590*/  BSYNC B1 ;  /* 0x0000000000017941 */ /* 0x000fea0003800000 */
.L_x_67:
        /* <DEDUP_REMOVED lines=9> */
.L_x_70:
[----:B------:R-:W-:Y:S05]  /*3630*/  BSYNC B1 ;  /* 0x0000000000017941 */ /* 0x000fea0003800000 */
.L_x_69:
        /* <DEDUP_REMOVED lines=9> */
.L_x_72:
[----:B------:R-:W-:Y:S05]  /*36d0*/  BSYNC B1 ;  /* 0x0000000000017941 */ /* 0x000fea0003800000 */
.L_x_71:
        /* <DEDUP_REMOVED lines=10> */
.L_x_74:
[----:B------:R-:W-:Y:S05]  /*3780*/  BSYNC B1 ;  /* 0x0000000000017941 */ /* 0x000fea0003800000 */
.L_x_73:
        /* <DEDUP_REMOVED lines=10> */
.L_x_76:
[----:B------:R-:W-:Y:S05]  /*3830*/  BSYNC B1 ;  /* 0x0000000000017941 */ /* 0x000fea0003800000 */
.L_x_75:
        /* <DEDUP_REMOVED lines=9> */
.L_x_78:
[----:B------:R-:W-:Y:S05]  /*38d0*/  BSYNC B1 ;  /* 0x0000000000017941 */ /* 0x000fea0003800000 */
.L_x_77:
        /* <DEDUP_REMOVED lines=9> */
.L_x_80:
[----:B------:R-:W-:Y:S05]  /*3970*/  BSYNC B1 ;  /* 0x0000000000017941 */ /* 0x000fea0003800000 */
.L_x_79:
        /* <DEDUP_REMOVED lines=10> */
.L_x_82:
[----:B------:R-:W-:Y:S05]  /*3a20*/  BSYNC B1 ;  /* 0x0000000000017941 */ /* 0x000fea0003800000 */
.L_x_81:
        /* <DEDUP_REMOVED lines=10> */
.L_x_84:
[----:B------:R-:W-:Y:S05]  /*3ad0*/  BSYNC B1 ;  /* 0x0000000000017941 */ /* 0x000fea0003800000 */
.L_x_83:
        /* <DEDUP_REMOVED lines=9> */
.L_x_86:
[----:B------:R-:W-:Y:S05]  /*3b70*/  BSYNC B1 ;  /* 0x0000000000017941 */ /* 0x000fea0003800000 */
.L_x_85:
        /* <DEDUP_REMOVED lines=9> */
.L_x_88:
[----:B------:R-:W-:Y:S05]  /*3c10*/  BSYNC B1 ;  /* 0x0000000000017941 */ /* 0x000fea0003800000 */
.L_x_87:
        /* <DEDUP_REMOVED lines=10> */
.L_x_90:
[----:B------:R-:W-:Y:S05]  /*3cc0*/  BSYNC B1 ;  /* 0x0000000000017941 */ /* 0x000fea0003800000 */
.L_x_89:
        /* <DEDUP_REMOVED lines=10> */
.L_x_92:
[----:B------:R-:W-:Y:S05]  /*3d70*/  BSYNC B1 ;  /* 0x0000000000017941 */ /* 0x000fea0003800000 */
.L_x_91:
        /* <DEDUP_REMOVED lines=9> */
.L_x_94:
[----:B------:R-:W-:Y:S05]  /*3e10*/  BSYNC B1 ;  /* 0x0000000000017941 */ /* 0x000fea0003800000 */
.L_x_93:
        /* <DEDUP_REMOVED lines=9> */
.L_x_96:
[----:B------:R-:W-:Y:S05]  /*3eb0*/  BSYNC B1 ;  /* 0x0000000000017941 */ /* 0x000fea0003800000 */
.L_x_95:
        /* <DEDUP_REMOVED lines=10> */
.L_x_98:
[----:B------:R-:W-:Y:S05]  /*3f60*/  BSYNC B1 ;  /* 0x0000000000017941 */ /* 0x000fea0003800000 */
.L_x_97:
        /* <DEDUP_REMOVED lines=10> */
.L_x_100:
[----:B------:R-:W-:Y:S05]  /*4010*/  BSYNC B1 ;  /* 0x0000000000017941 */ /* 0x000fea0003800000 */
.L_x_99:
        /* <DEDUP_REMOVED lines=9> */
.L_x_102:
[----:B------:R-:W-:Y:S05]  /*40b0*/  BSYNC B1 ;  /* 0x0000000000017941 */ /* 0x000fea0003800000 */
.L_x_101:
        /* <DEDUP_REMOVED lines=9> */
.L_x_104:
[----:B------:R-:W-:Y:S05]  /*4150*/  BSYNC B1 ;  /* 0x0000000000017941 */ /* 0x000fea0003800000 */
.L_x_103:
        /* <DEDUP_REMOVED lines=10> */
.L_x_106:
[----:B------:R-:W-:Y:S05]  /*4200*/  BSYNC B1 ;  /* 0x0000000000017941 */ /* 0x000fea0003800000 */
.L_x_105:
        /* <DEDUP_REMOVED lines=10> */
.L_x_108:
[----:B------:R-:W-:Y:S05]  /*42b0*/  BSYNC B1 ;  /* 0x0000000000017941 */ /* 0x000fea0003800000 */
.L_x_107:
        /* <DEDUP_REMOVED lines=9> */
.L_x_110:
[----:B------:R-:W-:Y:S05]  /*4350*/  BSYNC B1 ;  /* 0x0000000000017941 */ /* 0x000fea0003800000 */
.L_x_109:
        /* <DEDUP_REMOVED lines=9> */
.L_x_112:
[----:B------:R-:W-:Y:S05]  /*43f0*/  BSYNC B1 ;  /* 0x0000000000017941 */ /* 0x000fea0003800000 */
.L_x_111:
        /* <DEDUP_REMOVED lines=10> */
.L_x_114:
[----:B------:R-:W-:Y:S05]  /*44a0*/  BSYNC B1 ;  /* 0x0000000000017941 */ /* 0x000fea0003800000 */
.L_x_113:
        /* <DEDUP_REMOVED lines=10> */
.L_x_116:
[----:B------:R-:W-:Y:S05]  /*4550*/  BSYNC B1 ;  /* 0x0000000000017941 */ /* 0x000fea0003800000 */
.L_x_115:
        /* <DEDUP_REMOVED lines=9> */
.L_x_118:
[----:B------:R-:W-:Y:S05]  /*45f0*/  BSYNC B1 ;  /* 0x0000000000017941 */ /* 0x000fea0003800000 */
.L_x_117:
        /* <DEDUP_REMOVED lines=9> */
.L_x_120:
[----:B------:R-:W-:Y:S05]  /*4690*/  BSYNC B1 ;  /* 0x0000000000017941 */ /* 0x000fea0003800000 */
.L_x_119:
        /* <DEDUP_REMOVED lines=10> */
.L_x_122:
[----:B------:R-:W-:Y:S05]  /*4740*/  BSYNC B1 ;  /* 0x0000000000017941 */ /* 0x000fea0003800000 */
.L_x_121:
        /* <DEDUP_REMOVED lines=10> */
.L_x_124:
[----:B------:R-:W-:Y:S05]  /*47f0*/  BSYNC B1 ;  /* 0x0000000000017941 */ /* 0x000fea0003800000 */
.L_x_123:
        /* <DEDUP_REMOVED lines=9> */
.L_x_126:
[----:B------:R-:W-:Y:S05]  /*4890*/  BSYNC B1 ;  /* 0x0000000000017941 */ /* 0x000fea0003800000 */
.L_x_125:
        /* <DEDUP_REMOVED lines=9> */
.L_x_128:
[----:B------:R-:W-:Y:S05]  /*4930*/  BSYNC B1 ;  /* 0x0000000000017941 */ /* 0x000fea0003800000 */
.L_x_127:
        /* <DEDUP_REMOVED lines=10> */
.L_x_130:
[----:B------:R-:W-:Y:S05]  /*49e0*/  BSYNC B1 ;  /* 0x0000000000017941 */ /* 0x000fea0003800000 */
.L_x_129:
        /* <DEDUP_REMOVED lines=10> */
.L_x_132:
[----:B------:R-:W-:Y:S05]  /*4a90*/  BSYNC B1 ;  /* 0x0000000000017941 */ /* 0x000fea0003800000 */
.L_x_131:
        /* <DEDUP_REMOVED lines=9> */
.L_x_134:
[----:B------:R-:W-:Y:S05]  /*4b30*/  BSYNC B1 ;  /* 0x0000000000017941 */ /* 0x000fea0003800000 */
.L_x_133:
        /* <DEDUP_REMOVED lines=9> */
.L_x_136:
[----:B------:R-:W-:Y:S05]  /*4bd0*/  BSYNC B1 ;  /* 0x0000000000017941 */ /* 0x000fea0003800000 */
.L_x_135:
        /* <DEDUP_REMOVED lines=10> */
.L_x_138:
[----:B------:R-:W-:Y:S05]  /*4c80*/  BSYNC B1 ;  /* 0x0000000000017941 */ /* 0x000fea0003800000 */
.L_x_137:
        /* <DEDUP_REMOVED lines=10> */
.L_x_140:
[----:B------:R-:W-:Y:S05]  /*4d30*/  BSYNC B1 ;  /* 0x0000000000017941 */ /* 0x000fea0003800000 */
.L_x_139:
        /* <DEDUP_REMOVED lines=9> */
.L_x_142:
[----:B------:R-:W-:Y:S05]  /*4dd0*/  BSYNC B1 ;  /* 0x0000000000017941 */ /* 0x000fea0003800000 */
.L_x_141:
        /* <DEDUP_REMOVED lines=9> */
.L_x_144:
[----:B------:R-:W-:Y:S05]  /*4e70*/  BSYNC B1 ;  /* 0x0000000000017941 */ /* 0x000fea0003800000 */
.L_x_143:
        /* <DEDUP_REMOVED lines=10> */
.L_x_146:
[----:B------:R-:W-:Y:S05]  /*4f20*/  BSYNC B1 ;  /* 0x0000000000017941 */ /* 0x000fea0003800000 */
.L_x_145:
        /* <DEDUP_REMOVED lines=10> */
.L_x_148:
[----:B------:R-:W-:Y:S05]  /*4fd0*/  BSYNC B1 ;  /* 0x0000000000017941 */ /* 0x000fea0003800000 */
.L_x_147:
        /* <DEDUP_REMOVED lines=9> */
.L_x_150:
[----:B------:R-:W-:Y:S05]  /*5070*/  BSYNC B1 ;  /* 0x0000000000017941 */ /* 0x000fea0003800000 */
.L_x_149:
        /* <DEDUP_REMOVED lines=9> */
.L_x_152:
[----:B------:R-:W-:Y:S05]  /*5110*/  BSYNC B1 ;  /* 0x0000000000017941 */ /* 0x000fea0003800000 */
.L_x_151:
        /* <DEDUP_REMOVED lines=10> */
.L_x_154:
[----:B------:R-:W-:Y:S05]  /*51c0*/  BSYNC B1 ;  /* 0x0000000000017941 */ /* 0x000fea0003800000 */
.L_x_153:
        /* <DEDUP_REMOVED lines=10> */
.L_x_156:
[----:B------:R-:W-:Y:S05]  /*5270*/  BSYNC B1 ;  /* 0x0000000000017941 */ /* 0x000fea0003800000 */
.L_x_155:
[----:B01---5:R-:W-:Y:S01]  /*5280*/  IMAD.U32 R3, R15, 0x10000, RZ ;  /* 0x000100000f037824 */ /* 0x023fe200078e00ff */
        /* <DEDUP_REMOVED lines=8> */
.L_x_158:
[----:B------:R-:W-:Y:S05]  /*5310*/  BSYNC B1 ;  /* 0x0000000000017941 */ /* 0x000fea0003800000 */
.L_x_157:
[----:B-----5:R-:W-:Y:S01]  /*5320*/  IMAD.U32 R3, R15, 0x10000, RZ ;  /* 0x000100000f037824 */ /* 0x020fe200078e00ff */
[----:B------:R-:W-:Y:S01]  /*5330*/  ISETP.GT.AND P0, PT, R0, 0x8, P0 ;  /* 0x000000080000780c */ /* 0x000fe20000704270 */
[----:B0-----:R-:W-:Y:S01]  /*5340*/  @P1 IMAD.MOV.U32 R2, RZ, RZ, R8 ;  /* 0x000000ffff021224 */ /* 0x001fe200078e0008 */
[----:B------:R-:W-:Y:S01]  /*5350*/  BSSY B1, `(.L_x_159) ;  /* 0x0000009000017945 */ /* 0x000fe20003800000 */
[----:B------:R-:W-:-:S04]  /*5360*/  FMUL R3, R3, R88 ;  /* 0x0000005803037220 */ /* 0x000fc80000400000 */
[----:B------:R-:W-:-:S05]  /*5370*/  FFMA R3, R86, R23, R3 ;  /* 0x0000001756037223 */ /* 0x000fca0000000003 */
[----:B------:R-:W-:-:S04]  /*5380*/  F2FP.BF16.F32.PACK_AB R3, RZ, R3 ;  /* 0x00000003ff03723e */ /* 0x000fc800000010ff */
[----:B------:R-:W-:Y:S01]  /*5390*/  PRMT R6, R3, 0x7610, R6 ;  /* 0x0000761003067816 */ /* 0x000fe20000000006 */
[----:B------:R-:W-:-:S05]  /*53a0*/  @P1 IMAD.MOV.U32 R3, RZ, RZ, R9 ;  /* 0x000000ffff031224 */ /* 0x000fca00078e0009 */
[----:B------:R0:W-:Y:S01]  /*53b0*/  @P1 STG.E.U16 desc[UR54][R2.64+0xf0], R6 ;  /* 0x0000f00602001986 */ /* 0x0001e2000c101536 */
[----:B------:R-:W-:Y:S05]  /*53c0*/  @!P0 BRA `(.L_x_160) ;  /* 0x0000000000048947 */ /* 0x000fea0003800000 */
[----:B------:R0:W5:Y:S02]  /*53d0*/  LDG.E.LTC128B.U16 R15, desc[UR54][R4.64+0xf2] ;  /* 0x0000f236040f7981 */ /* 0x000164000c1e1520 */
.L_x_160:
[----:B------:R-:W-:Y:S05]  /*53e0*/  BSYNC B1 ;  /* 0x0000000000017941 */ /* 0x000fea0003800000 */
.L_x_159:
[----:B------:R-:W-:Y:S05]  /*53f0*/  @!P0 BRA `(.L_x_161) ;  /* 0x0000001000b08947 */ /* 0x000fea0003800000 */
[----:B-----5:R-:W-:-:S04]  /*5400*/  IMAD.U32 R15, R15, 0x10000, RZ ;  /* 0x000100000f0f7824 */ /* 0x020fc800078e00ff */
[----:B------:R-:W-:-:S04]  /*5410*/  FMUL R0, R15, R88 ;  /* 0x000000580f007220 */ /* 0x000fc80000400000 */
[----:B------:R-:W-:-:S05]  /*5420*/  FFMA R0, R87, R23, R0 ;  /* 0x0000001757007223 */ /* 0x000fca0000000000 */
[----:B------:R-:W-:-:S05]  /*5430*/  F2FP.BF16.F32.PACK_AB R0, RZ, R0 ;  /* 0x00000000ff00723e */ /* 0x000fca00000010ff */
[----:B------:R0:W-:Y:S01]  /*5440*/  STG.E.U16 desc[UR54][R8.64+0xf2], R0 ;  /* 0x0000f20008007986 */ /* 0x0001e2000c101536 */
[----:B------:R-:W-:Y:S05]  /*5450*/  BRA `(.L_x_161) ;  /* 0x0000001000987947 */ /* 0x000fea0003800000 */
.L_x_36:
[----:B------:R-:W-:Y:S01]  /*5460*/  ISETP.GT.AND P3, PT, R14, 0x1, PT ;  /* 0x000000010e00780c */ /* 0x000fe20003f64270 */
[----:B------:R-:W-:Y:S01]  /*5470*/  ULDC.64 UR4, c[0x0][0x5c0] ;  /* 0x0001700000047ab9 */ /* 0x000fe20000000a00 */
[-C--:B------:R-:W-:Y:S01]  /*5480*/  FMUL R24, R24, R23.reuse ;  /* 0x0000001718187220 */ /* 0x080fe20000400000 */
[----:B------:R-:W-:Y:S01]  /*5490*/  LEA R2, P4, R102, UR4, 0x1 ;  /* 0x0000000466027c11 */ /* 0x000fe2000f8808ff */
[-C--:B------:R-:W-:Y:S01]  /*54a0*/  FMUL R25, R25, R23.reuse ;  /* 0x0000001719197220 */ /* 0x080fe20000400000 */
[----:B------:R-:W-:Y:S01]  /*54b0*/  ISETP.GT.AND P0, PT, R0, RZ, P3 ;  /* 0x000000ff0000720c */ /* 0x000fe20001f04270 */
[-C--:B------:R-:W-:Y:S01]  /*54c0*/  FMUL R26, R26, R23.reuse ;  /* 0x000000171a1a7220 */ /* 0x080fe20000400000 */
[----:B------:R-:W-:Y:S01]  /*54d0*/  F2FP.BF16.F32.PACK_AB R24, RZ, R24 ;  /* 0x00000018ff18723e */ /* 0x000fe200000010ff */
[-C--:B------:R-:W-:Y:S01]  /*54e0*/  FMUL R27, R27, R23.reuse ;  /* 0x000000171b1b7220 */ /* 0x080fe20000400000 */
[----:B------:R-:W-:Y:S01]  /*54f0*/  LEA.HI.X R3, R102, UR5, R111, 0x1, P4 ;  /* 0x0000000566037c11 */ /* 0x000fe2000a0f0c6f */
[----:B------:R-:W-:Y:S01]  /*5500*/  FMUL R28, R28, R23 ;  /* 0x000000171c1c7220 */ /* 0x000fe20000400000 */
[----:B------:R-:W-:Y:S01]  /*5510*/  F2FP.BF16.F32.PACK_AB R25, RZ, R25 ;  /* 0x00000019ff19723e */ /* 0x000fe200000010ff */
[-C--:B------:R-:W-:Y:S01]  /*5520*/  FMUL R29, R29, R23.reuse ;  /* 0x000000171d1d7220 */ /* 0x080fe20000400000 */
[----:B------:R-:W-:Y:S01]  /*5530*/  ISETP.GT.AND P2, PT, R0, 0x8, P2 ;  /* 0x000000080000780c */ /* 0x000fe20001744270 */
[----:B------:R-:W-:Y:S01]  /*5540*/  @P1 STG.E.U16 desc[UR54][R2.64], R24 ;  /* 0x0000001802001986 */ /* 0x000fe2000c101536 */
[----:B------:R-:W-:Y:S01]  /*5550*/  ISETP.GT.AND P1, PT, R14, 0x8, PT ;  /* 0x000000080e00780c */ /* 0x000fe20003f24270 */
[-C--:B------:R-:W-:Y:S01]  /*5560*/  FMUL R30, R30, R23.reuse ;  /* 0x000000171e1e7220 */ /* 0x080fe20000400000 */
[C---:B------:R-:W-:Y:S01]  /*5570*/  SHF.L.U64.HI R5, R94.reuse, 0x1, R89 ;  /* 0x000000015e057819 */ /* 0x040fe20000010259 */
[----:B------:R-:W-:Y:S01]  /*5580*/  @P0 STG.E.U16 desc[UR54][R2.64+0x2], R25 ;  /* 0x0000021902000986 */ /* 0x000fe2000c101536 */
[----:B------:R-:W-:Y:S01]  /*5590*/  LEA R4, P5, R94, R2, 0x1 ;  /* 0x000000025e047211 */ /* 0x000fe200078a08ff */
[-C--:B------:R-:W-:Y:S01]  /*55a0*/  FMUL R31, R31, R23.reuse ;  /* 0x000000171f1f7220 */ /* 0x080fe20000400000 */
[----:B------:R-:W-:Y:S01]  /*55b0*/  ISETP.GT.AND P3, PT, R0, 0x8, P3 ;  /* 0x000000080000780c */ /* 0x000fe20001f64270 */
[-C--:B------:R-:W-:Y:S01]  /*55c0*/  FMUL R32, R32, R23.reuse ;  /* 0x0000001720207220 */ /* 0x080fe20000400000 */
[----:B------:R-:W-:Y:S01]  /*55d0*/  ISETP.GT.AND P0, PT, R14, 0x9, PT ;  /* 0x000000090e00780c */ /* 0x000fe20003f04270 */
[----:B------:R-:W-:Y:S01]  /*55e0*/  IMAD.X R5, R5, 0x1, R3, P5 ;  /* 0x0000000105057824 */ /* 0x000fe200028e0603 */
[----:B------:R-:W-:Y:S01]  /*55f0*/  ISETP.GT.AND P4, PT, R0, RZ, P1 ;  /* 0x000000ff0000720c */ /* 0x000fe20000f84270 */
[-C--:B------:R-:W-:Y:S01]  /*5600*/  FMUL R33, R33, R23.reuse ;  /* 0x0000001721217220 */ /* 0x080fe20000400000 */
[----:B------:R-:W-:Y:S01]  /*5610*/  F2FP.BF16.F32.PACK_AB R26, RZ, R26 ;  /* 0x0000001aff1a723e */ /* 0x000fe200000010ff */
[-C--:B------:R-:W-:Y:S01]  /*5620*/  FMUL R34, R34, R23.reuse ;  /* 0x0000001722227220 */ /* 0x080fe20000400000 */
[----:B------:R-:W-:Y:S01]  /*5630*/  ISETP.GT.AND P5, PT, R0, RZ, P0 ;  /* 0x000000ff0000720c */ /* 0x000fe200007a4270 */
[----:B------:R-:W-:Y:S01]  /*5640*/  FMUL R35, R35, R23 ;  /* 0x0000001723237220 */ /* 0x000fe20000400000 */
[----:B------:R-:W-:Y:S01]  /*5650*/  F2FP.BF16.F32.PACK_AB R27, RZ, R27 ;  /* 0x0000001bff1b723e */ /* 0x000fe200000010ff */
[----:B------:R-:W-:Y:S01]  /*5660*/  @P2 STG.E.U16 desc[UR54][R4.64], R26 ;  /* 0x0000001a04002986 */ /* 0x000fe2000c101536 */
[----:B------:R-:W-:Y:S01]  /*5670*/  F2FP.BF16.F32.PACK_AB R28, RZ, R28 ;  /* 0x0000001cff1c723e */ /* 0x000fe200000010ff */
[-C--:B------:R-:W-:Y:S01]  /*5680*/  FMUL R36, R36, R23.reuse ;  /* 0x0000001724247220 */ /* 0x080fe20000400000 */
[----:B------:R-:W-:Y:S01]  /*5690*/  ISETP.GT.AND P2, PT, R0, 0x8, P1 ;  /* 0x000000080000780c */ /* 0x000fe20000f44270 */
[----:B------:R-:W-:Y:S01]  /*56a0*/  @P3 STG.E.U16 desc[UR54][R4.64+0x2], R27 ;  /* 0x0000021b04003986 */ /* 0x000fe2000c101536 */
[----:B------:R-:W-:Y:S01]  /*56b0*/  ISETP.GT.AND P1, PT, R14, 0x10, PT ;  /* 0x000000100e00780c */ /* 0x000fe20003f24270 */
[----:B------:R-:W-:Y:S01]  /*56c0*/  FMUL R37, R37, R23 ;  /* 0x0000001725257220 */ /* 0x000fe20000400000 */
[----:B------:R-:W-:Y:S01]  /*56d0*/  F2FP.BF16.F32.PACK_AB R29, RZ, R29 ;  /* 0x0000001dff1d723e */ /* 0x000fe200000010ff */
[----:B------:R-:W-:Y:S01]  /*56e0*/  @P4 STG.E.U16 desc[UR54][R2.64+0x10], R28 ;  /* 0x0000101c02004986 */ /* 0x000fe2000c101536 */
[----:B------:R-:W-:Y:S01]  /*56f0*/  ISETP.GT.AND P3, PT, R0, 0x8, P0 ;  /* 0x000000080000780c */ /* 0x000fe20000764270 */
[-C--:B------:R-:W-:Y:S01]  /*5700*/  FMUL R38, R38, R23.reuse ;  /* 0x0000001726267220 */ /* 0x080fe20000400000 */
[----:B------:R-:W-:Y:S01]  /*5710*/  ISETP.GT.AND P0, PT, R14, 0x11, PT ;  /* 0x000000110e00780c */ /* 0x000fe20003f04270 */
[----:B------:R-:W-:Y:S01]  /*5720*/  @P5 STG.E.U16 desc[UR54][R2.64+0x12], R29 ;  /* 0x0000121d02005986 */ /* 0x000fe2000c101536 */
        /* <DEDUP_REMOVED lines=161> */
[----:B------:R-:W-:Y:S01]  /*6140*/  FMUL R87, R87, R23 ;  /* 0x0000001757577220 */ /* 0x000fe20000400000 */
[----:B------:R-:W-:-:S02]  /*6150*/  F2FP.BF16.F32.PACK_AB R62, RZ, R62 ;  /* 0x0000003eff3e723e */ /* 0x000fc400000010ff */
[C---:B------:R-:W-:Y:S02]  /*6160*/  ISETP.GT.AND P5, PT, R0.reuse, RZ, P0 ;  /* 0x000000ff0000720c */ /* 0x040fe400007a4270 */
[----:B------:R-:W-:Y:S01]  /*6170*/  F2FP.BF16.F32.PACK_AB R63, RZ, R63 ;  /* 0x0000003fff3f723e */ /* 0x000fe200000010ff */
[----:B------:R-:W-:Y:S01]  /*6180*/  @P2 STG.E.U16 desc[UR54][R4.64+0x90], R62 ;  /* 0x0000903e04002986 */ /* 0x000fe2000c101536 */
[----:B------:R-:W-:Y:S02]  /*6190*/  F2FP.BF16.F32.PACK_AB R64, RZ, R64 ;  /* 0x00000040ff40723e */ /* 0x000fe400000010ff */
[----:B------:R-:W-:Y:S01]  /*61a0*/  ISETP.GT.AND P2, PT, R0, 0x8, P1 ;  /* 0x000000080000780c */ /* 0x000fe20000f44270 */
[----:B------:R-:W-:Y:S01]  /*61b0*/  @P3 STG.E.U16 desc[UR54][R4.64+0x92], R63 ;  /* 0x0000923f04003986 */ /* 0x000fe2000c101536 */
[----:B------:R-:W-:Y:S02]  /*61c0*/  ISETP.GT.AND P1, PT, R14, 0x58, PT ;  /* 0x000000580e00780c */ /* 0x000fe40003f24270 */
[----:B------:R-:W-:Y:S01]  /*61d0*/  F2FP.BF16.F32.PACK_AB R65, RZ, R65 ;  /* 0x00000041ff41723e */ /* 0x000fe200000010ff */
[----:B------:R-:W-:Y:S01]  /*61e0*/  @P4 STG.E.U16 desc[UR54][R2.64+0xa0], R64 ;  /* 0x0000a04002004986 */ /* 0x000fe2000c101536 */
[----:B------:R-:W-:-:S02]  /*61f0*/  ISETP.GT.AND P3, PT, R0, 0x8, P0 ;  /* 0x000000080000780c */ /* 0x000fc40000764270 */
[----:B------:R-:W-:Y:S01]  /*6200*/  ISETP.GT.AND P0, PT, R14, 0x59, PT ;  /* 0x000000590e00780c */ /* 0x000fe20003f04270 */
[----:B------:R-:W-:Y:S01]  /*6210*/  @P5 STG.E.U16 desc[UR54][R2.64+0xa2], R65 ;  /* 0x0000a24102005986 */ /* 0x000fe2000c101536 */
[C---:B------:R-:W-:Y:S02]  /*6220*/  ISETP.GT.AND P4, PT, R0.reuse, RZ, P1 ;  /* 0x000000ff0000720c */ /* 0x040fe40000f84270 */
[----:B------:R-:W-:Y:S02]  /*6230*/  F2FP.BF16.F32.PACK_AB R66, RZ, R66 ;  /* 0x00000042ff42723e */ /* 0x000fe400000010ff */
[----:B------:R-:W-:Y:S02]  /*6240*/  ISETP.GT.AND P5, PT, R0, RZ, P0 ;  /* 0x000000ff0000720c */ /* 0x000fe400007a4270 */
[----:B------:R-:W-:Y:S01]  /*6250*/  F2FP.BF16.F32.PACK_AB R67, RZ, R67 ;  /* 0x00000043ff43723e */ /* 0x000fe200000010ff */
[----:B------:R-:W-:Y:S01]  /*6260*/  @P2 STG.E.U16 desc[UR54][R4.64+0xa0], R66 ;  /* 0x0000a04204002986 */ /* 0x000fe2000c101536 */
[----:B------:R-:W-:-:S02]  /*6270*/  F2FP.BF16.F32.PACK_AB R68, RZ, R68 ;  /* 0x00000044ff44723e */ /* 0x000fc400000010ff */
[----:B------:R-:W-:Y:S01]  /*6280*/  ISETP.GT.AND P2, PT, R0, 0x8, P1 ;  /* 0x000000080000780c */ /* 0x000fe20000f44270 */
[----:B------:R-:W-:Y:S01]  /*6290*/  @P3 STG.E.U16 desc[UR54][R4.64+0xa2], R67 ;  /* 0x0000a24304003986 */ /* 0x000fe2000c101536 */
[----:B------:R-:W-:Y:S02]  /*62a0*/  ISETP.GT.AND P1, PT, R14, 0x60, PT ;  /* 0x000000600e00780c */ /* 0x000fe40003f24270 */
[----:B------:R-:W-:Y:S01]  /*62b0*/  F2FP.BF16.F32.PACK_AB R69, RZ, R69 ;  /* 0x00000045ff45723e */ /* 0x000fe200000010ff */
[----:B------:R-:W-:Y:S01]  /*62c0*/  @P4 STG.E.U16 desc[UR54][R2.64+0xb0], R68 ;  /* 0x0000b04402004986 */ /* 0x000fe2000c101536 */
[----:B------:R-:W-:Y:S02]  /*62d0*/  ISETP.GT.AND P3, PT, R0, 0x8, P0 ;  /* 0x000000080000780c */ /* 0x000fe40000764270 */
[----:B------:R-:W-:Y:S01]  /*62e0*/  ISETP.GT.AND P0, PT, R14, 0x61, PT ;  /* 0x000000610e00780c */ /* 0x000fe20003f04270 */
[----:B------:R-:W-:Y:S01]  /*62f0*/  @P5 STG.E.U16 desc[UR54][R2.64+0xb2], R69 ;  /* 0x0000b24502005986 */ /* 0x000fe2000c101536 */
[----:B------:R-:W-:-:S02]  /*6300*/  ISETP.GT.AND P4, PT, R0, RZ, P1 ;  /* 0x000000ff0000720c */ /* 0x000fc40000f84270 */
[C---:B------:R-:W-:Y:S02]  /*6310*/  ISETP.GT.AND P5, PT, R0.reuse, RZ, P0 ;  /* 0x000000ff0000720c */ /* 0x040fe400007a4270 */
[----:B------:R-:W-:Y:S02]  /*6320*/  F2FP.BF16.F32.PACK_AB R70, RZ, R70 ;  /* 0x00000046ff46723e */ /* 0x000fe400000010ff */
[----:B------:R-:W-:Y:S02]  /*6330*/  F2FP.BF16.F32.PACK_AB R71, RZ, R71 ;  /* 0x00000047ff47723e */ /* 0x000fe400000010ff */
[----:B------:R-:W-:Y:S01]  /*6340*/  F2FP.BF16.F32.PACK_AB R72, RZ, R72 ;  /* 0x00000048ff48723e */ /* 0x000fe200000010ff */
[----:B------:R-:W-:Y:S01]  /*6350*/  @P2 STG.E.U16 desc[UR54][R4.64+0xb0], R70 ;  /* 0x0000b04604002986 */ /* 0x000fe2000c101536 */
[----:B------:R-:W-:Y:S02]  /*6360*/  F2FP.BF16.F32.PACK_AB R73, RZ, R73 ;  /* 0x00000049ff49723e */ /* 0x000fe400000010ff */
[C---:B------:R-:W-:Y:S01]  /*6370*/  ISETP.GT.AND P1, PT, R0.reuse, 0x8, P1 ;  /* 0x000000080000780c */ /* 0x040fe20000f24270 */
[----:B------:R-:W-:Y:S01]  /*6380*/  @P3 STG.E.U16 desc[UR54][R4.64+0xb2], R71 ;  /* 0x0000b24704003986 */ /* 0x000fe2000c101536 */
[----:B------:R-:W-:-:S02]  /*6390*/  ISETP.GT.AND P2, PT, R0, 0x8, P0 ;  /* 0x000000080000780c */ /* 0x000fc40000744270 */
[----:B------:R-:W-:Y:S01]  /*63a0*/  F2FP.BF16.F32.PACK_AB R74, RZ, R74 ;  /* 0x0000004aff4a723e */ /* 0x000fe200000010ff */
[----:B------:R-:W-:Y:S01]  /*63b0*/  @P4 STG.E.U16 desc[UR54][R2.64+0xc0], R72 ;  /* 0x0000c04802004986 */ /* 0x000fe2000c101536 */
[C---:B------:R-:W-:Y:S02]  /*63c0*/  ISETP.GT.AND P4, PT, R14.reuse, 0x68, PT ;  /* 0x000000680e00780c */ /* 0x040fe40003f84270 */
[----:B------:R-:W-:Y:S01]  /*63d0*/  ISETP.GT.AND P0, PT, R14, 0x69, PT ;  /* 0x000000690e00780c */ /* 0x000fe20003f04270 */
[----:B------:R-:W-:Y:S01]  /*63e0*/  @P5 STG.E.U16 desc[UR54][R2.64+0xc2], R73 ;  /* 0x0000c24902005986 */ /* 0x000fe2000c101536 */
[----:B------:R-:W-:Y:S02]  /*63f0*/  ISETP.GT.AND P5, PT, R0, RZ, P4 ;  /* 0x000000ff0000720c */ /* 0x000fe400027a4270 */
[----:B------:R-:W-:Y:S01]  /*6400*/  F2FP.BF16.F32.PACK_AB R75, RZ, R75 ;  /* 0x0000004bff4b723e */ /* 0x000fe200000010ff */
[----:B------:R-:W-:Y:S01]  /*6410*/  @P1 STG.E.U16 desc[UR54][R4.64+0xc0], R74 ;  /* 0x0000c04a04001986 */ /* 0x000fe2000c101536 */
[----:B------:R-:W-:-:S02]  /*6420*/  F2FP.BF16.F32.PACK_AB R76, RZ, R76 ;  /* 0x0000004cff4c723e */ /* 0x000fc400000010ff */
[C---:B------:R-:W-:Y:S01]  /*6430*/  ISETP.GT.AND P3, PT, R0.reuse, RZ, P0 ;  /* 0x000000ff0000720c */ /* 0x040fe20000764270 */
[----:B------:R-:W-:Y:S01]  /*6440*/  @P2 STG.E.U16 desc[UR54][R4.64+0xc2], R75 ;  /* 0x0000c24b04002986 */ /* 0x000fe2000c101536 */
[C---:B------:R-:W-:Y:S02]  /*6450*/  ISETP.GT.AND P4, PT, R0.reuse, 0x8, P4 ;  /* 0x000000080000780c */ /* 0x040fe40002784270 */
[----:B------:R-:W-:Y:S02]  /*6460*/  F2FP.BF16.F32.PACK_AB R77, RZ, R77 ;  /* 0x0000004dff4d723e */ /* 0x000fe400000010ff */
[----:B------:R-:W-:Y:S01]  /*6470*/  F2FP.BF16.F32.PACK_AB R78, RZ, R78 ;  /* 0x0000004eff4e723e */ /* 0x000fe200000010ff */
[----:B------:R-:W-:Y:S01]  /*6480*/  @P5 STG.E.U16 desc[UR54][R2.64+0xd0], R76 ;  /* 0x0000d04c02005986 */ /* 0x000fe2000c101536 */
[----:B------:R-:W-:Y:S02]  /*6490*/  ISETP.GT.AND P5, PT, R0, 0x8, P0 ;  /* 0x000000080000780c */ /* 0x000fe400007a4270 */
[----:B------:R-:W-:-:S02]  /*64a0*/  F2FP.BF16.F32.PACK_AB R79, RZ, R79 ;  /* 0x0000004fff4f723e */ /* 0x000fc400000010ff */
[C---:B------:R-:W-:Y:S01]  /*64b0*/  ISETP.GT.AND P2, PT, R14.reuse, 0x71, PT ;  /* 0x000000710e00780c */ /* 0x040fe20003f44270 */
[----:B------:R-:W-:Y:S01]  /*64c0*/  @P3 STG.E.U16 desc[UR54][R2.64+0xd2], R77 ;  /* 0x0000d24d02003986 */ /* 0x000fe2000c101536 */
[----:B------:R-:W-:Y:S02]  /*64d0*/  ISETP.GT.AND P3, PT, R14, 0x70, PT ;  /* 0x000000700e00780c */ /* 0x000fe40003f64270 */
[----:B------:R-:W-:Y:S01]  /*64e0*/  F2FP.BF16.F32.PACK_AB R80, RZ, R80 ;  /* 0x00000050ff50723e */ /* 0x000fe200000010ff */
[----:B------:R-:W-:Y:S01]  /*64f0*/  @P4 STG.E.U16 desc[UR54][R4.64+0xd0], R78 ;  /* 0x0000d04e04004986 */ /* 0x000fe2000c101536 */
[C---:B------:R-:W-:Y:S02]  /*6500*/  ISETP.GT.AND P4, PT, R0.reuse, RZ, P2 ;  /* 0x000000ff0000720c */ /* 0x040fe40001784270 */
[----:B------:R-:W-:Y:S01]  /*6510*/  F2FP.BF16.F32.PACK_AB R81, RZ, R81 ;  /* 0x00000051ff51723e */ /* 0x000fe200000010ff */
[----:B------:R-:W-:Y:S01]  /*6520*/  @P5 STG.E.U16 desc[UR54][R4.64+0xd2], R79 ;  /* 0x0000d24f04005986 */ /* 0x000fe2000c101536 */
[----:B------:R-:W-:-:S02]  /*6530*/  ISETP.GT.AND P5, PT, R0, RZ, P3 ;  /* 0x000000ff0000720c */ /* 0x000fc40001fa4270 */
[C---:B------:R-:W-:Y:S02]  /*6540*/  ISETP.GT.AND P1, PT, R14.reuse, 0x78, PT ;  /* 0x000000780e00780c */ /* 0x040fe40003f24270 */
[----:B------:R-:W-:Y:S02]  /*6550*/  ISETP.GT.AND P0, PT, R14, 0x79, PT ;  /* 0x000000790e00780c */ /* 0x000fe40003f04270 */
[C---:B------:R-:W-:Y:S02]  /*6560*/  ISETP.GT.AND P3, PT, R0.reuse, 0x8, P3 ;  /* 0x000000080000780c */ /* 0x040fe40001f64270 */
[C---:B------:R-:W-:Y:S02]  /*6570*/  ISETP.GT.AND P2, PT, R0.reuse, 0x8, P2 ;  /* 0x000000080000780c */ /* 0x040fe40001744270 */
[----:B------:R-:W-:Y:S02]  /*6580*/  F2FP.BF16.F32.PACK_AB R82, RZ, R82 ;  /* 0x00000052ff52723e */ /* 0x000fe400000010ff */
[----:B------:R-:W-:Y:S01]  /*6590*/  F2FP.BF16.F32.PACK_AB R83, RZ, R83 ;  /* 0x00000053ff53723e */ /* 0x000fe200000010ff */
[----:B------:R-:W-:Y:S01]  /*65a0*/  @P5 STG.E.U16 desc[UR54][R2.64+0xe0], R80 ;  /* 0x0000e05002005986 */ /* 0x000fe2000c101536 */
[----:B------:R-:W-:-:S02]  /*65b0*/  ISETP.GT.AND P5, PT, R0, RZ, P0 ;  /* 0x000000ff0000720c */ /* 0x000fc400007a4270 */
[C---:B------:R-:W-:Y:S01]  /*65c0*/  ISETP.GT.AND P0, PT, R0.reuse, 0x8, P0 ;  /* 0x000000080000780c */ /* 0x040fe20000704270 */
[----:B------:R-:W-:Y:S01]  /*65d0*/  @P4 STG.E.U16 desc[UR54][R2.64+0xe2], R81 ;  /* 0x0000e25102004986 */ /* 0x000fe2000c101536 */
[C---:B------:R-:W-:Y:S02]  /*65e0*/  ISETP.GT.AND P4, PT, R0.reuse, RZ, P1 ;  /* 0x000000ff0000720c */ /* 0x040fe40000f84270 */
[----:B------:R-:W-:Y:S01]  /*65f0*/  ISETP.GT.AND P1, PT, R0, 0x8, P1 ;  /* 0x000000080000780c */ /* 0x000fe20000f24270 */
[----:B------:R-:W-:Y:S01]  /*6600*/  @P3 STG.E.U16 desc[UR54][R4.64+0xe0], R82 ;  /* 0x0000e05204003986 */ /* 0x000fe2000c101536 */
[----:B------:R-:W-:Y:S02]  /*6610*/  F2FP.BF16.F32.PACK_AB R84, RZ, R84 ;  /* 0x00000054ff54723e */ /* 0x000fe400000010ff */
[----:B------:R-:W-:Y:S01]  /*6620*/  F2FP.BF16.F32.PACK_AB R85, RZ, R85 ;  /* 0x00000055ff55723e */ /* 0x000fe200000010ff */
[----:B------:R-:W-:Y:S01]  /*6630*/  @P2 STG.E.U16 desc[UR54][R4.64+0xe2], R83 ;  /* 0x0000e25304002986 */ /* 0x000fe2000c101536 */
[----:B------:R-:W-:-:S02]  /*6640*/  F2FP.BF16.F32.PACK_AB R86, RZ, R86 ;  /* 0x00000056ff56723e */ /* 0x000fc400000010ff */
[----:B------:R-:W-:-:S03]  /*6650*/  F2FP.BF16.F32.PACK_AB R87, RZ, R87 ;  /* 0x00000057ff57723e */ /* 0x000fc600000010ff */
[----:B------:R-:W-:Y:S04]  /*6660*/  @P4 STG.E.U16 desc[UR54][R2.64+0xf0], R84 ;  /* 0x0000f05402004986 */ /* 0x000fe8000c101536 */
[----:B------:R0:W-:Y:S02]  /*6670*/  @P5 STG.E.U16 desc[UR54][R2.64+0xf2], R85 ;  /* 0x0000f25502005986 */ /* 0x0001e4000c101536 */
[----:B0-----:R-:W-:Y:S02]  /*6680*/  @P1 IMAD.MOV.U32 R2, RZ, RZ, R4 ;  /* 0x000000ffff021224 */ /* 0x001fe400078e0004 */
[----:B------:R-:W-:-:S05]  /*6690*/  @P1 IMAD.MOV.U32 R3, RZ, RZ, R5 ;  /* 0x000000ffff031224 */ /* 0x000fca00078e0005 */
[----:B------:R0:W-:Y:S04]  /*66a0*/  @P1 STG.E.U16 desc[UR54][R2.64+0xf0], R86 ;  /* 0x0000f05602001986 */ /* 0x0001e8000c101536 */
[----:B------:R0:W-:Y:S02]  /*66b0*/  @P0 STG.E.U16 desc[UR54][R4.64+0xf2], R87 ;  /* 0x0000f25704000986 */ /* 0x0001e4000c101536 */
.L_x_161:
[----:B------:R-:W-:Y:S05]  /*66c0*/  BSYNC B0 ;  /* 0x0000000000007941 */ /* 0x000fea0003800000 */
.L_x_35:
[----:B0-----:R-:W-:Y:S01]  /*66d0*/  IMAD.U32 R2, RZ, RZ, UR52 ;  /* 0x00000034ff027e24 */ /* 0x001fe2000f8e00ff */
[----:B------:R-:W-:Y:S01]  /*66e0*/  ULDC.64 UR4, c[0x0][0x650] ;  /* 0x0001940000047ab9 */ /* 0x000fe20000000a00 */
[----:B------:R-:W-:Y:S01]  /*66f0*/  IMAD.U32 R3, RZ, RZ, UR53 ;  /* 0x00000035ff037e24 */ /* 0x000fe2000f8e00ff */
[----:B------:R0:W-:Y:S01]  /*6700*/  SYNCS.ARRIVE.TRANS64.A1T0 RZ, [R97+UR50], RZ ;  /* 0x000000ff61ff79a7 */ /* 0x0001e20008100032 */
[----:B------:R-:W-:Y:S01]  /*6710*/  PRMT R0, RZ, 0x7610, R0 ;  /* 0x00007610ff007816 */ /* 0x000fe20000000000 */
[----:B------:R-:W-:Y:S01]  /*6720*/  IMAD.MOV.U32 R18, RZ, RZ, -0x1 ;  /* 0xffffffffff127424 */ /* 0x000fe200078e00ff */
[----:B------:R-:W-:Y:S01]  /*6730*/  LEA R16, P0, R2, R16, 0x1 ;  /* 0x0000001002107211 */ /* 0x000fe200078008ff */
[----:B------:R-:W-:Y:S02]  /*6740*/  IMAD.MOV.U32 R2, RZ, RZ, -0x1 ;  /* 0xffffffffff027424 */ /* 0x000fe400078e00ff */
[----:B------:R-:W-:Y:S01]  /*6750*/  IMAD.MOV.U32 R19, RZ, RZ, -0x1 ;  /* 0xffffffffff137424 */ /* 0x000fe200078e00ff */
[----:B------:R-:W-:-:S02]  /*6760*/  IADD3.X R17, R17, UR41, RZ, P0, !PT ;  /* 0x0000002911117c10 */ /* 0x000fc400087fe4ff */
[----:B------:R-:W-:-:S04]  /*6770*/  ISETP.GE.U32.AND P0, PT, R16, UR4, PT ;  /* 0x0000000410007c0c */ /* 0x000fc8000bf06070 */
[----:B------:R-:W-:-:S13]  /*6780*/  ISETP.GE.U32.AND.EX P0, PT, R17, UR5, PT, P0 ;  /* 0x0000000511007c0c */ /* 0x000fda000bf06100 */
[----:B0-----:R-:W-:Y:S05]  /*6790*/  @P0 BRA `(.L_x_162) ;  /* 0x0000000400700947 */ /* 0x001fea0003800000 */
[----:B------:R-:W0:Y:S01]  /*67a0*/  S2UR UR7, SR_CTAID.X ;  /* 0x00000000000779c3 */ /* 0x000e220000002500 */
[----:B------:R-:W-:Y:S01]  /*67b0*/  ULDC.64 UR4, c[0x0][0x628] ;  /* 0x00018a0000047ab9 */ /* 0x000fe20000000a00 */
[----:B------:R-:W-:Y:S01]  /*67c0*/  ULDC UR6, c[0x0][0x150] ;  /* 0x0000540000067ab9 */ /* 0x000fe20000000800 */
[----:B------:R-:W-:Y:S01]  /*67d0*/  ISETP.NE.U32.AND P0, PT, RZ, UR4, PT ;  /* 0x00000004ff007c0c */ /* 0x000fe2000bf05070 */
[----:B------:R-:W-:Y:S01]  /*67e0*/  ULDC UR15, c[0x0][0x630] ;  /* 0x00018c00000f7ab9 */ /* 0x000fe20000000800 */
[C---:B------:R-:W-:Y:S02]  /*67f0*/  R2UR UR17, R16.reuse ;  /* 0x00000000101172ca */ /* 0x040fe400000e0000 */
[----:B------:R-:W-:Y:S01]  /*6800*/  ISETP.NE.AND.EX P0, PT, RZ, UR5, PT, P0 ;  /* 0x00000005ff007c0c */ /* 0x000fe2000bf05300 */
[----:B------:R-:W1:Y:S01]  /*6810*/  S2UR UR16, SR_CTAID.Y ;  /* 0x00000000001079c3 */ /* 0x000e620000002600 */
[----:B------:R-:W-:Y:S02]  /*6820*/  R2UR UR12, R16 ;  /* 0x00000000100c72ca */ /* 0x000fe400000e0000 */
[----:B------:R-:W-:-:S02]  /*6830*/  R2UR UR13, R17 ;  /* 0x00000000110d72ca */ /* 0x000fc400000e0000 */
[----:B0-----:R-:W-:-:S05]  /*6840*/  I2FP.F32.U32 R0, UR7 ;  /* 0x0000000700007c45 */ /* 0x001fca0008201000 */
[----:B------:R-:W-:Y:S01]  /*6850*/  FMUL R0, R0, UR6 ;  /* 0x0000000600007c20 */ /* 0x000fe20008400000 */
[----:B------:R-:W-:Y:S01]  /*6860*/  ULDC UR6, c[0x0][0x154] ;  /* 0x0000550000067ab9 */ /* 0x000fe20000000800 */
[----:B-1----:R-:W-:-:S04]  /*6870*/  I2FP.F32.U32 R2, UR16 ;  /* 0x0000001000027c45 */ /* 0x002fc80008201000 */
[----:B------:R-:W0:Y:S01]  /*6880*/  F2I.U32.TRUNC.NTZ R0, R0 ;  /* 0x0000000000007305 */ /* 0x000e22000020f000 */
[----:B------:R-:W-:Y:S01]  /*6890*/  FMUL R2, R2, UR6 ;  /* 0x0000000602027c20 */ /* 0x000fe20008400000 */
[----:B------:R-:W-:Y:S06]  /*68a0*/  @!P0 BRA `(.L_x_163) ;  /* 0x0000000000308947 */ /* 0x000fec0003800000 */
        /* <DEDUP_REMOVED lines=12> */
.L_x_163:
[----:B------:R-:W-:Y:S01]  /*6970*/  USHF.R.U64 UR6, UR12, UR15, UR13 ;  /* 0x0000000f0c067299 */ /* 0x000fe2000800120d */
[----:B------:R-:W-:Y:S01]  /*6980*/  R2UR UR5, R17 ;  /* 0x00000000110572ca */ /* 0x000fe200000e0000 */
[----:B------:R-:W-:Y:S01]  /*6990*/  USHF.R.U32.HI UR4, URZ, UR15, UR13 ;  /* 0x0000000f3f047299 */ /* 0x000fe2000801160d */
[----:B------:R-:W1:Y:S01]  /*69a0*/  F2I.U32.TRUNC.NTZ R2, R2 ;  /* 0x0000000200027305 */ /* 0x000e62000020f000 */
[----:B------:R-:W-:Y:S01]  /*69b0*/  UIADD3 UR9, UP0, URZ, -UR6, URZ ;  /* 0x800000063f097290 */ /* 0x000fe2000ff1e03f */
[----:B------:R-:W-:Y:S01]  /*69c0*/  ULDC.64 UR10, c[0x0][0x620] ;  /* 0x00018800000a7ab9 */ /* 0x000fe20000000a00 */
[----:B------:R-:W-:Y:S02]  /*69d0*/  ULDC UR14, c[0x0][0x608] ;  /* 0x00018200000e7ab9 */ /* 0x000fe40000000800 */
[----:B------:R-:W-:Y:S01]  /*69e0*/  UIADD3.X UR4, URZ, ~UR4, URZ, UP0, !UPT ;  /* 0x800000043f047290 */ /* 0x000fe200087fe43f */
[----:B------:R-:W-:Y:S01]  /*69f0*/  ULDC UR15, c[0x0][0x658] ;  /* 0x00019600000f7ab9 */ /* 0x000fe20000000800 */
[----:B------:R-:W-:-:S02]  /*6a00*/  ULDC UR12, c[0x0][0x144] ;  /* 0x00005100000c7ab9 */ /* 0x000fc40000000800 */
[----:B------:R-:W-:Y:S01]  /*6a10*/  UIMAD UR8, UR4, UR10, URZ ;  /* 0x0000000a040872a4 */ /* 0x000fe2000f8e023f */
[----:B------:R-:W-:Y:S02]  /*6a20*/  ULDC UR22, c[0x0][0x148] ;  /* 0x0000520000167ab9 */ /* 0x000fe40000000800 */
[----:B------:R-:W-:Y:S01]  /*6a30*/  UMOV UR4, UR17 ;  /* 0x0000001100047c82 */ /* 0x000fe20008000000 */
[----:B------:R-:W-:Y:S02]  /*6a40*/  UIMAD UR8, UR9, UR11, UR8 ;  /* 0x0000000b090872a4 */ /* 0x000fe4000f8e0208 */
[----:B------:R-:W-:Y:S01]  /*6a50*/  UIMAD.WIDE.U32 UR4, UR9, UR10, UR4 ;  /* 0x0000000a090472a5 */ /* 0x000fe2000f8e0004 */
[----:B0-----:R-:W-:Y:S01]  /*6a60*/  R2UR UR9, R0 ;  /* 0x00000000000972ca */ /* 0x001fe200000e0000 */
[----:B------:R-:W-:Y:S01]  /*6a70*/  ULDC UR20, c[0x0][0x648] ;  /* 0x0001920000147ab9 */ /* 0x000fe20000000800 */
[----:B-1----:R-:W-:Y:S01]  /*6a80*/  R2UR UR13, R2 ;  /* 0x00000000020d72ca */ /* 0x002fe200000e0000 */
[----:B------:R-:W-:Y:S01]  /*6a90*/  UIADD3 UR8, UR5, UR8, URZ ;  /* 0x0000000805087290 */ /* 0x000fe2000fffe03f */
[----:B------:R-:W-:-:S02]  /*6aa0*/  ULDC UR21, c[0x0][0x638] ;  /* 0x00018e0000157ab9 */ /* 0x000fc40000000800 */
[----:B------:R-:W-:Y:S02]  /*6ab0*/  ULDC UR5, c[0x0][0x618] ;  /* 0x0001860000057ab9 */ /* 0x000fe40000000800 */
[----:B------:R-:W-:Y:S02]  /*6ac0*/  USHF.R.U64 UR10, UR4, UR5, UR8 ;  /* 0x00000005040a7299 */ /* 0x000fe40008001208 */
[----:B------:R-:W-:-:S03]  /*6ad0*/  USHF.R.U32.HI UR8, URZ, UR5, UR8 ;  /* 0x000000053f087299 */ /* 0x000fc60008011608 */
[----:B------:R-:W-:Y:S01]  /*6ae0*/  ULDC.64 UR4, c[0x0][0x640] ;  /* 0x0001900000047ab9 */ /* 0x000fe20000000a00 */
[----:B------:R-:W-:Y:S01]  /*6af0*/  USHF.R.U64 UR11, UR10, UR14, UR8 ;  /* 0x0000000e0a0b7299 */ /* 0x000fe20008001208 */
[----:B------:R-:W-:Y:S01]  /*6b00*/  ISETP.NE.U32.AND P0, PT, RZ, UR4, PT ;  /* 0x00000004ff007c0c */ /* 0x000fe2000bf05070 */
[----:B------:R-:W-:Y:S02]  /*6b10*/  USHF.R.U32.HI UR8, URZ, UR14, UR8 ;  /* 0x0000000e3f087299 */ /* 0x000fe40008011608 */
[----:B------:R-:W-:Y:S01]  /*6b20*/  UIADD3 UR9, -UR9, URZ, URZ ;  /* 0x0000003f09097290 */ /* 0x000fe2000fffe13f */
[----:B------:R-:W-:Y:S01]  /*6b30*/  ISETP.NE.AND.EX P0, PT, RZ, UR5, PT, P0 ;  /* 0x00000005ff007c0c */ /* 0x000fe2000bf05300 */
[----:B------:R-:W-:Y:S02]  /*6b40*/  USHF.R.U64 UR17, UR11, UR15, UR8 ;  /* 0x0000000f0b117299 */ /* 0x000fe40008001208 */
[----:B------:R-:W-:Y:S02]  /*6b50*/  UIADD3 UR18, -UR13, URZ, URZ ;  /* 0x0000003f0d127290 */ /* 0x000fe4000fffe13f */
[----:B------:R-:W-:-:S02]  /*6b60*/  USHF.R.U32.HI UR15, URZ, UR15, UR8 ;  /* 0x0000000f3f0f7299 */ /* 0x000fc40008011608 */
[----:B------:R-:W-:Y:S01]  /*6b70*/  UIMAD UR19, UR12, UR9, UR7 ;  /* 0x000000090c1372a4 */ /* 0x000fe2000f8e0207 */
[----:B------:R-:W-:-:S05]  /*6b80*/  UMOV UR14, UR17 ;  /* 0x00000011000e7c82 */ /* 0x000fca0008000000 */
[----:B------:R-:W-:Y:S06]  /*6b90*/  @!P0 BRA `(.L_x_164) ;  /* 0x0000000000288947 */ /* 0x000fec0003800000 */
        /* <DEDUP_REMOVED lines=10> */
.L_x_164:
[----:B------:R-:W-:Y:S01]  /*6c40*/  UISETP.NE.AND UP0, UPT, UR38, URZ, UPT ;  /* 0x0000003f2600728c */ /* 0x000fe2000bf05270 */
[----:B------:R-:W-:Y:S01]  /*6c50*/  IMAD.MOV.U32 R0, RZ, RZ, 0x1 ;  /* 0x00000001ff007424 */ /* 0x000fe200078e00ff */
[----:B------:R-:W-:Y:S01]  /*6c60*/  USHF.R.U64 UR5, UR14, UR20, UR15 ;  /* 0x000000140e057299 */ /* 0x000fe2000800120f */
[----:B------:R-:W-:Y:S01]  /*6c70*/  IMAD.U32 R19, RZ, RZ, UR6 ;  /* 0x00000006ff137e24 */ /* 0x000fe2000f8e00ff */
[----:B------:R-:W-:Y:S02]  /*6c80*/  ULOP3.LUT UR4, UR11, UR47, URZ, 0xc0, !UPT ;  /* 0x0000002f0b047292 */ /* 0x000fe4000f8ec03f */
[----:B------:R-:W-:Y:S02]  /*6c90*/  UIADD3 UR7, -UR5, URZ, URZ ;  /* 0x0000003f05077290 */ /* 0x000fe4000fffe13f */
[----:B------:R-:W-:Y:S02]  /*6ca0*/  UIMAD UR4, UR44, UR5, UR4 ;  /* 0x000000052c0472a4 */ /* 0x000fe4000f8e0204 */
[----:B------:R-:W-:-:S02]  /*6cb0*/  ULOP3.LUT UR10, UR10, UR43, URZ, 0xc0, !UPT ;  /* 0x0000002b0a0a7292 */ /* 0x000fc4000f8ec03f */
[----:B------:R-:W-:Y:S02]  /*6cc0*/  @UP0 UIMAD UR19, UR22, UR18, UR16 ;  /* 0x00000012161302a4 */ /* 0x000fe4000f8e0210 */
[----:B------:R-:W-:Y:S01]  /*6cd0*/  UIMAD UR5, UR7, UR21, UR17 ;  /* 0x00000015070572a4 */ /* 0x000fe2000f8e0211 */
[----:B------:R-:W-:Y:S02]  /*6ce0*/  ULDC UR8, c[0x0][0x600] ;  /* 0x0001800000087ab9 */ /* 0x000fe40000000800 */
[----:B------:R-:W-:Y:S01]  /*6cf0*/  ULDC UR7, c[0x0][0x610] ;  /* 0x0001840000077ab9 */ /* 0x000fe20000000800 */
[----:B------:R-:W-:Y:S02]  /*6d00*/  UIMAD UR5, UR5, UR8, UR10 ;  /* 0x00000008050572a4 */ /* 0x000fe4000f8e020a */
[----:B------:R-:W-:-:S04]  /*6d10*/  UIMAD UR4, UR4, UR7, UR19 ;  /* 0x00000007040472a4 */ /* 0x000fc8000f8e0213 */
[----:B------:R-:W-:Y:S02]  /*6d20*/  USEL UR7, UR5, UR4, !UP0 ;  /* 0x0000000405077287 */ /* 0x000fe4000c000000 */
[----:B------:R-:W-:-:S04]  /*6d30*/  USEL UR4, UR4, UR5, !UP0 ;  /* 0x0000000504047287 */ /* 0x000fc8000c000000 */
[----:B------:R-:W-:Y:S02]  /*6d40*/  IMAD.U32 R2, RZ, RZ, UR7 ;  /* 0x00000007ff027e24 */ /* 0x000fe4000f8e00ff */
[----:B------:R-:W-:-:S07]  /*6d50*/  IMAD.U32 R18, RZ, RZ, UR4 ;  /* 0x00000004ff127e24 */ /* 0x000fce000f8e00ff */
.L_x_162:
[----:B------:R-:W-:Y:S01]  /*6d60*/  UIADD3 UR45, UR36, UR45, URZ ;  /* 0x0000002d242d7290 */ /* 0x000fe2000fffe03f */
[----:B------:R-:W-:Y:S02]  /*6d70*/  LOP3.LUT P0, RZ, R0, 0xff, RZ, 0xc0, !PT ;  /* 0x000000ff00ff7812 */ /* 0x000fe4000780c0ff */
[----:B------:R-:W-:Y:S01]  /*6d80*/  LOP3.LUT R100, R100, 0x1, RZ, 0x3c, !PT ;  /* 0x0000000164647812 */ /* 0x000fe200078e3cff */
[----:B------:R-:W-:Y:S02]  /*6d90*/  USHF.R.U32.HI UR4, URZ, 0x2, UR45 ;  /* 0x000000023f047899 */ /* 0x000fe4000801162d */
[----:B------:R-:W-:Y:S02]  /*6da0*/  UISETP.GT.U32.AND UP0, UPT, UR45, 0x3, UPT ;  /* 0x000000032d00788c */ /* 0x000fe4000bf04070 */
[----:B------:R-:W-:Y:S02]  /*6db0*/  ULOP3.LUT UR4, UR4, 0x1, URZ, 0xc0, !UPT ;  /* 0x0000000104047892 */ /* 0x000fe4000f8ec03f */
[----:B------:R-:W-:-:S02]  /*6dc0*/  UISETP.LT.U32.AND UP0, UPT, UR36, 0x4, UP0 ;  /* 0x000000042400788c */ /* 0x000fc40008701070 */
[----:B------:R-:W-:Y:S02]  /*6dd0*/  UISETP.NE.U32.AND UP1, UPT, UR4, 0x1, UPT ;  /* 0x000000010400788c */ /* 0x000fe4000bf25070 */
[----:B------:R-:W-:Y:S02]  /*6de0*/  USEL UR5, URZ, 0x1, !UP0 ;  /* 0x000000013f057887 */ /* 0x000fe4000c000000 */
[----:B------:R-:W-:Y:S02]  /*6df0*/  UISETP.GT.U32.AND UP1, UPT, UR36, 0x3, !UP1 ;  /* 0x000000032400788c */ /* 0x000fe4000cf24070 */
[----:B------:R-:W-:Y:S02]  /*6e00*/  ULOP3.LUT UR45, UR45, 0x3, URZ, 0xc0, !UPT ;  /* 0x000000032d2d7892 */ /* 0x000fe4000f8ec03f */
[----:B------:R-:W-:-:S04]  /*6e10*/  USEL UR4, URZ, 0x1, !UP1 ;  /* 0x000000013f047887 */ /* 0x000fc8000c800000 */
[----:B------:R-:W-:Y:S01]  /*6e20*/  ULOP3.LUT UR48, UR4, UR48, UR5, 0x96, !UPT ;  /* 0x0000003004307292 */ /* 0x000fe2000f8e9605 */
[----:B------:R-:W-:Y:S11]  /*6e30*/  @P0 BRA `(.L_x_165) ;  /* 0xffffffa8006c0947 */ /* 0x000ff6000383ffff */
[----:B------:R-:W-:Y:S05]  /*6e40*/  EXIT ;  /* 0x000000000000794d */ /* 0x000fea0003800000 */
.L_x_16:
[----:B------:R-:W-:-:S08]  /*6e50*/  ISETP.NE.AND P0, PT, RZ, UR6, PT ;  /* 0x00000006ff007c0c */ /* 0x000fd0000bf05270 */
[----:B-----5:R-:W0:-:S00]  /*6e60*/  USETMAXREG.DEALLOC.CTAPOOL 0x28 ;  /* 0x00000028000079c8 */ /* 0x020e0000080e0500 */
[----:B------:R-:W-:Y:S05]  /*6e70*/  @P0 EXIT ;  /* 0x000000000000094d */ /* 0x000fea0003800000 */
[----:B0-----:R-:W-:Y:S01]  /*6e80*/  LOP3.LUT P0, RZ, R0, 0xff, RZ, 0xc0, !PT ;  /* 0x000000ff00ff7812 */ /* 0x001fe2000780c0ff */
[----:B------:R-:W-:Y:S02]  /*6e90*/  IMAD.MOV.U32 R8, RZ, RZ, 0x1 ;  /* 0x00000001ff087424 */ /* 0x000fe400078e00ff */
[----:B------:R-:W-:-:S10]  /*6ea0*/  IMAD.MOV.U32 R0, RZ, RZ, RZ ;  /* 0x000000ffff007224 */ /* 0x000fd400078e00ff */
[----:B------:R-:W-:Y:S05]  /*6eb0*/  @!P0 BRA `(.L_x_166) ;  /* 0x0000000c00648947 */ /* 0x000fea0003800000 */
[----:B------:R-:W0:Y:S01]  /*6ec0*/  S2UR UR8, SR_CgaCtaId ;  /* 0x00000000000879c3 */ /* 0x000e220000008800 */
[----:B------:R-:W-:Y:S01]  /*6ed0*/  LOP3.LUT P0, RZ, R3, 0x1f, RZ, 0xc0, !PT ;  /* 0x0000001f03ff7812 */ /* 0x000fe2000780c0ff */
[----:B------:R-:W-:Y:S01]  /*6ee0*/  ULDC UR5, c[0x0][0x658] ;  /* 0x0001960000057ab9 */ /* 0x000fe20000000800 */
[----:B------:R-:W-:Y:S01]  /*6ef0*/  UMOV UR6, 0xffffffff ;  /* 0xffffffff00067882 */ /* 0x000fe20000000000 */
[----:B------:R-:W-:Y:S01]  /*6f00*/  BSSY B0, `(.L_x_166) ;  /* 0x00000d4000007945 */ /* 0x000fe20003800000 */
[----:B------:R-:W-:Y:S01]  /*6f10*/  USHF.L.U32 UR6, UR6, UR5, URZ ;  /* 0x0000000506067299 */ /* 0x000fe2000800063f */
[C---:B------:R-:W-:Y:S01]  /*6f20*/  ISETP.NE.AND P3, PT, R4.reuse, RZ, PT ;  /* 0x000000ff0400720c */ /* 0x040fe20003f65270 */
[----:B------:R-:W-:Y:S01]  /*6f30*/  IMAD.MOV.U32 R10, RZ, RZ, 0x1 ;  /* 0x00000001ff0a7424 */ /* 0x000fe200078e00ff */
[----:B------:R-:W-:Y:S01]  /*6f40*/  ISETP.NE.OR P0, PT, R4, RZ, !P0 ;  /* 0x000000ff0400720c */ /* 0x000fe20004705670 */
[----:B------:R-:W-:Y:S01]  /*6f50*/  IMAD.MOV.U32 R8, RZ, RZ, 0x1 ;  /* 0x00000001ff087424 */ /* 0x000fe200078e00ff */
[----:B------:R-:W-:Y:S01]  /*6f60*/  ULDC UR4, c[0x0][0x600] ;  /* 0x0001800000047ab9 */ /* 0x000fe20000000800 */
[----:B------:R-:W-:Y:S01]  /*6f70*/  IMAD.MOV.U32 R0, RZ, RZ, RZ ;  /* 0x000000ffff007224 */ /* 0x000fe200078e00ff */
[----:B------:R-:W-:Y:S01]  /*6f80*/  UMOV UR7, 0x1 ;  /* 0x0000000100077882 */ /* 0x000fe20000000000 */
[----:B------:R-:W-:-:S02]  /*6f90*/  UIADD3 UR21, UR37, 0x1, URZ ;  /* 0x0000000125157890 */ /* 0x000fc4000fffe03f */
[----:B------:R-:W-:Y:S02]  /*6fa0*/  ULOP3.LUT UR13, UR40, 0x2, URZ, 0xfc, !UPT ;  /* 0x00000002280d7892 */ /* 0x000fe4000f8efc3f */
[----:B------:R-:W-:Y:S02]  /*6fb0*/  UIADD3 UR4, UR4, -0x1, URZ ;  /* 0xffffffff04047890 */ /* 0x000fe4000fffe03f */
[----:B------:R-:W-:Y:S02]  /*6fc0*/  USHF.L.U32 UR5, UR7, UR5, URZ ;  /* 0x0000000507057299 */ /* 0x000fe4000800063f */
[----:B------:R-:W-:Y:S01]  /*6fd0*/  ULOP3.LUT UR6, URZ, UR6, URZ, 0x33, !UPT ;  /* 0x000000063f067292 */ /* 0x000fe2000f8e333f */
[----:B------:R-:W-:Y:S01]  /*6fe0*/  ULDC.64 UR30, c[0x0][0x198] ;  /* 0x00006600001e7ab9 */ /* 0x000fe20000000a00 */
[----:B0-----:R-:W-:-:S10]  /*6ff0*/  IMAD.U32 R9, RZ, RZ, UR8 ;  /* 0x00000008ff097e24 */ /* 0x001fd4000f8e00ff */
.L_x_178:
[----:B------:R-:W-:-:S03]  /*7000*/  UMOV UR7, 0xffffffff ;  /* 0xffffffff00077882 */ /* 0x000fc60000000000 */
[----:B------:R-:W-:Y:S05]  /*7010*/  BRA.DIV UR7, `(.L_x_167) ;  /* 0x0000001207247947 */ /* 0x000fea000b800000 */
[----:B------:R-:W-:-:S13]  /*7020*/  ELECT P6, URZ, PT ;  /* 0x00000000003f782f */ /* 0x000fda00038c0000 */
.L_x_191:
[----:B------:R-:W0:Y:S01]  /*7030*/  LDC R3, c[0x0][0x28c] ;  /* 0x0000a300ff037b82 */ /* 0x000e220000000800 */
[----:B------:R-:W-:Y:S01]  /*7040*/  BSSY B1, `(.L_x_168) ;  /* 0x0000049000017945 */ /* 0x000fe20003800000 */
[----:B0-----:R-:W-:-:S13]  /*7050*/  ISETP.LT.OR P6, PT, R3, 0x1, !P6 ;  /* 0x000000010300780c */ /* 0x001fda00077c1670 */
[----:B------:R-:W-:Y:S05]  /*7060*/  @P6 BRA `(.L_x_169) ;  /* 0x0000000400186947 */ /* 0x000fea0003800000 */
[----:B------:R-:W-:Y:S02]  /*7070*/  IMAD R9, R18, 0x2, R9 ;  /* 0x0000000212097824 */ /* 0x000fe400078e0209 */
[----:B------:R-:W-:Y:S02]  /*7080*/  IMAD.SHL.U32 R6, R2, 0x80, RZ ;  /* 0x0000008002067824 */ /* 0x000fe400078e00ff */
[----:B------:R-:W-:Y:S02]  /*7090*/  IMAD.MOV.U32 R13, RZ, RZ, RZ ;  /* 0x000000ffff0d7224 */ /* 0x000fe400078e00ff */
[----:B------:R-:W-:Y:S02]  /*70a0*/  IMAD.U32 R14, RZ, RZ, UR21 ;  /* 0x00000015ff0e7e24 */ /* 0x000fe4000f8e00ff */
[----:B------:R-:W-:Y:S02]  /*70b0*/  IMAD.MOV.U32 R2, RZ, RZ, R8 ;  /* 0x000000ffff027224 */ /* 0x000fe400078e0008 */
[----:B------:R-:W-:-:S02]  /*70c0*/  IMAD.MOV.U32 R4, RZ, RZ, R0 ;  /* 0x000000ffff047224 */ /* 0x000fc400078e0000 */
[----:B------:R-:W-:-:S07]  /*70d0*/  IMAD.SHL.U32 R7, R9, 0x20, RZ ;  /* 0x0000002009077824 */ /* 0x000fce00078e00ff */
.L_x_173:
[----:B------:R-:W0:Y:S01]  /*70e0*/  S2UR UR7, SR_CgaCtaId ;  /* 0x00000000000779c3 */ /* 0x000e220000008800 */
[----:B------:R-:W-:Y:S02]  /*70f0*/  MOV R12, 0x400 ;  /* 0x00000400000c7802 */ /* 0x000fe40000000f00 */
[----:B------:R-:W-:-:S05]  /*7100*/  SHF.L.U32 R3, R2, 0x1f, RZ ;  /* 0x0000001f02037819 */ /* 0x000fca00000006ff */
[----:B------:R-:W1:Y:S01]  /*7110*/  @!P3 LDC R5, c[0x0][0x500] ;  /* 0x00014000ff05bb82 */ /* 0x000e620000000800 */
[----:B0-----:R-:W-:-:S05]  /*7120*/  IMAD.U32 R9, RZ, RZ, UR7 ;  /* 0x00000007ff097e24 */ /* 0x001fca000f8e00ff */
[----:B------:R-:W-:-:S05]  /*7130*/  LEA R11, R9, R12, 0x18 ;  /* 0x0000000c090b7211 */ /* 0x000fca00078ec0ff */
[----:B------:R-:W-:-:S04]  /*7140*/  IMAD R12, R4, 0x8, R11 ;  /* 0x00000008040c7824 */ /* 0x000fc800078e020b */
[----:B------:R-:W0:Y:S02]  /*7150*/  SYNCS.PHASECHK.TRANS64.TRYWAIT P1, [R12+URZ+0x20], R3 ;  /* 0x000020030c0075a7 */ /* 0x000e24000802017f */
[----:B01----:R-:W-:Y:S05]  /*7160*/  @!P1 BRA `(.L_x_170) ;  /* 0x0000000c00f09947 */ /* 0x003fea0003800000 */
.L_x_192:
[----:B------:R-:W-:Y:S01]  /*7170*/  UPRMT UR7, UR13, 0x9910, URZ ;  /* 0x000099100d077896 */ /* 0x000fe2000800003f */
[----:B------:R1:W-:Y:S03]  /*7180*/  @!P3 SYNCS.ARRIVE.TRANS64 RZ, [R12+URZ], R5 ;  /* 0x000000050cffb9a7 */ /* 0x0003e6000800003f */
[----:B------:R-:W-:-:S06]  /*7190*/  UISETP.NE.AND UP0, UPT, UR7, 0x2, UPT ;  /* 0x000000020700788c */ /* 0x000fcc000bf05270 */
[----:B------:R-:W-:-:S13]  /*71a0*/  PLOP3.LUT P1, PT, PT, PT, UP0, 0x80, 0x0 ;  /* 0x000000000000781c */ /* 0x000fda0003f2f008 */
[----:B-1----:R-:W-:Y:S05]  /*71b0*/  @P1 BRA `(.L_x_171) ;  /* 0x0000000000041947 */ /* 0x002fea0003800000 */
[----:B------:R-:W-:Y:S01]  /*71c0*/  BPT.TRAP 0x1 ;  /* 0x000000040000795c */ /* 0x000fe20000300000 */
.L_x_171:
[----:B------:R-:W-:Y:S05]  /*71d0*/  @P0 BRA `(.L_x_172) ;  /* 0x0000000000040947 */ /* 0x000fea0003800000 */
[----:B------:R-:W-:Y:S01]  /*71e0*/  BPT.TRAP 0x1 ;  /* 0x000000040000795c */ /* 0x000fe20000300000 */
.L_x_172:
[----:B0-----:R-:W-:Y:S01]  /*71f0*/  IMAD R3, R4, 0x4, R9 ;  /* 0x0000000404037824 */ /* 0x001fe200078e0209 */
[----:B------:R-:W-:Y:S01]  /*7200*/  R2UR UR34, R13 ;  /* 0x000000000d2272ca */ /* 0x000fe200000e0000 */
[----:B------:R-:W-:Y:S01]  /*7210*/  VIADD R14, R14, 0xffffffff ;  /* 0xffffffff0e0e7836 */ /* 0x000fe20000000000 */
[----:B------:R-:W-:Y:S01]  /*7220*/  R2UR UR33, R12 ;  /* 0x000000000c2172ca */ /* 0x000fe200000e0000 */
[----:B------:R-:W-:Y:S01]  /*7230*/  IMAD.SHL.U32 R3, R3, 0x800, RZ ;  /* 0x0000080003037824 */ /* 0x000fe200078e00ff */
[----:B------:R-:W-:Y:S01]  /*7240*/  R2UR UR36, R19 ;  /* 0x00000000132472ca */ /* 0x000fe200000e0000 */
[----:B------:R-:W-:Y:S01]  /*7250*/  UIADD3 UR14, UP0, UR30, 0xf0, URZ ;  /* 0x000000f01e0e7890 */ /* 0x000fe2000ff1e03f */
[----:B------:R-:W-:Y:S01]  /*7260*/  R2UR UR35, R7 ;  /* 0x00000000072372ca */ /* 0x000fe200000e0000 */
[--C-:B------:R-:W-:Y:S01]  /*7270*/  IMAD R3, R3, 0x2, R11.reuse ;  /* 0x0000000203037824 */ /* 0x100fe200078e020b */
[----:B------:R-:W-:Y:S01]  /*7280*/  R2UR UR19, R6 ;  /* 0x00000000061372ca */ /* 0x000fe200000e0000 */
[----:B------:R-:W-:Y:S01]  /*7290*/  IMAD R11, R4, 0x8000, R11 ;  /* 0x00008000040b7824 */ /* 0x000fe200078e020b */
[----:B------:R-:W-:Y:S01]  /*72a0*/  UIADD3 UR42, UP1, UR30, 0x1f0, URZ ;  /* 0x000001f01e2a7890 */ /* 0x000fe2000ff3e03f */
[----:B------:R-:W-:Y:S01]  /*72b0*/  ISETP.GT.AND P2, PT, R14, 0x1, PT ;  /* 0x000000010e00780c */ /* 0x000fe20003f44270 */
[----:B------:R-:W-:Y:S01]  /*72c0*/  UIADD3.X UR15, URZ, UR31, URZ, UP0, !UPT ;  /* 0x0000001f3f0f7290 */ /* 0x000fe200087fe43f */
[----:B------:R-:W-:Y:S01]  /*72d0*/  R2UR UR24, R3 ;  /* 0x00000000031872ca */ /* 0x000fe200000e0000 */
[----:B------:R-:W-:Y:S01]  /*72e0*/  UIADD3 UR26, UR34, 0x40, URZ ;  /* 0x00000040221a7890 */ /* 0x000fe2000fffe03f */
[----:B------:R-:W-:Y:S01]  /*72f0*/  R2UR UR8, R11 ;  /* 0x000000000b0872ca */ /* 0x000fe200000e0000 */
[----:B------:R-:W-:Y:S01]  /*7300*/  UIADD3.X UR43, URZ, UR31, URZ, UP1, !UPT ;  /* 0x0000001f3f2b7290 */ /* 0x000fe20008ffe43f */
[----:B------:R-:W-:Y:S01]  /*7310*/  VIADD R4, R4, 0x1 ;  /* 0x0000000104047836 */ /* 0x000fe20000000000 */
[----:B------:R-:W-:Y:S01]  /*7320*/  UMOV UR7, 0x30000 ;  /* 0x0003000000077882 */ /* 0x000fe20000000000 */
[----:B------:R-:W-:Y:S01]  /*7330*/  UMOV UR22, 0x0 ;  /* 0x0000000000167882 */ /* 0x000fe20000000000 */
[----:B------:R-:W-:Y:S01]  /*7340*/  UMOV UR23, 0x10000000 ;  /* 0x1000000000177882 */ /* 0x000fe20000000000 */
[----:B------:R-:W-:Y:S01]  /*7350*/  UMOV UR25, UR33 ;  /* 0x0000002100197c82 */ /* 0x000fe20008000000 */
[----:B------:R-:W-:Y:S01]  /*7360*/  ISETP.NE.AND P1, PT, R4, 0x4, PT ;  /* 0x000000040400780c */ /* 0x000fe20003f25270 */
[----:B------:R-:W-:Y:S01]  /*7370*/  UMOV UR28, UR36 ;  /* 0x00000024001c7c82 */ /* 0x000fe20008000000 */
[----:B------:R-:W-:Y:S01]  /*7380*/  UMOV UR27, UR35 ;  /* 0x00000023001b7c82 */ /* 0x000fe20008000000 */
[----:B------:R-:W-:Y:S01]  /*7390*/  UMOV UR17, UR33 ;  /* 0x0000002100117c82 */ /* 0x000fe20008000000 */
[----:B------:R-:W-:Y:S01]  /*73a0*/  UIADD3 UR32, UR24, 0x180, URZ ;  /* 0x0000018018207890 */ /* 0x000fe2000fffe03f */
[----:B------:R-:W-:Y:S01]  /*73b0*/  SEL R3, RZ, 0x1, P1 ;  /* 0x00000001ff037807 */ /* 0x000fe20000800000 */
[----:B------:R-:W-:Y:S01]  /*73c0*/  UIADD3 UR24, UR24, 0x2180, URZ ;  /* 0x0000218018187890 */ /* 0x000fe2000fffe03f */
[----:B------:R-:W-:Y:S01]  /*73d0*/  VIADD R13, R13, 0x80 ;  /* 0x000000800d0d7836 */ /* 0x000fe20000000000 */
[----:B------:R-:W-:Y:S01]  /*73e0*/  UIADD3 UR16, UR8, 0x10180, URZ ;  /* 0x0001018008107890 */ /* 0x000fe2000fffe03f */
[----:B------:R-:W-:Y:S01]  /*73f0*/  LOP3.LUT R2, R2, R3, RZ, 0x3c, !PT ;  /* 0x0000000302027212 */ /* 0x000fe200078e3cff */
[----:B------:R-:W-:Y:S01]  /*7400*/  UIADD3 UR8, UR8, 0x14180, URZ ;  /* 0x0001418008087890 */ /* 0x000fe2000fffe03f */
[----:B------:R-:W-:Y:S01]  /*7410*/  SEL R4, R4, RZ, P1 ;  /* 0x000000ff04047207 */ /* 0x000fe20000800000 */
[----:B------:R-:W-:Y:S01]  /*7420*/  UMOV UR18, UR34 ;  /* 0x0000002200127c82 */ /* 0x000fe20008000000 */
[----:B------:R-:W-:Y:S01]  /*7430*/  UMOV UR20, UR36 ;  /* 0x0000002400147c82 */ /* 0x000fe20008000000 */
[----:B------:R0:W-:Y:S01]  /*7440*/  UTMALDG.3D.MULTICAST [UR32], [UR14], UR7, desc[UR22] ;  /* 0x000016200e0073b4 */ /* 0x0001e20008011807 */
[----:B------:R-:W-:Y:S01]  /*7450*/  UMOV UR9, UR33 ;  /* 0x0000002100097c82 */ /* 0x000fe20008000000 */
[----:B------:R-:W-:Y:S01]  /*7460*/  UMOV UR11, UR19 ;  /* 0x00000013000b7c82 */ /* 0x000fe20008000000 */
[----:B------:R-:W-:Y:S01]  /*7470*/  UMOV UR12, UR36 ;  /* 0x00000024000c7c82 */ /* 0x000fe20008000000 */
[----:B------:R-:W-:Y:S01]  /*7480*/  UMOV UR10, UR26 ;  /* 0x0000001a000a7c82 */ /* 0x000fe20008000000 */
[----:B------:R0:W-:Y:S01]  /*7490*/  UTMALDG.3D.MULTICAST [UR24], [UR14], UR7, desc[UR22] ;  /* 0x000016180e0073b4 */ /* 0x0001e20008011807 */
[----:B------:R0:W-:Y:S01]  /*74a0*/  UTMALDG.3D [UR16], [UR42], desc[UR22] ;  /* 0x000016102a0075b4 */ /* 0x0001e20008011000 */
[----:B------:R0:W-:Y:S02]  /*74b0*/  UTMALDG.3D [UR8], [UR42], desc[UR22] ;  /* 0x000016082a0075b4 */ /* 0x0001e40008011000 */
[----:B0-----:R-:W-:Y:S05]  /*74c0*/  @P2 BRA `(.L_x_173) ;  /* 0xfffffffc00042947 */ /* 0x001fea000383ffff */
.L_x_169:
[----:B------:R-:W-:Y:S05]  /*74d0*/  BSYNC B1 ;  /* 0x0000000000017941 */ /* 0x000fea0003800000 */
.L_x_168:
[----:B------:R-:W-:Y:S01]  /*74e0*/  LOP3.LUT P4, RZ, R10, 0xff, RZ, 0xc0, !PT ;  /* 0x000000ff0aff7812 */ /* 0x000fe2000788c0ff */
[----:B------:R-:W-:Y:S01]  /*74f0*/  VIADD R0, R0, UR37 ;  /* 0x0000002500007c36 */ /* 0x000fe20008000000 */
[----:B------:R-:W-:Y:S01]  /*7500*/  ULDC.64 UR8, c[0x0][0x650] ;  /* 0x0001940000087ab9 */ /* 0x000fe20000000a00 */
[----:B------:R-:W-:Y:S01]  /*7510*/  IMAD.U32 R3, RZ, RZ, UR37 ;  /* 0x00000025ff037e24 */ /* 0x000fe2000f8e00ff */
[----:B------:R-:W-:Y:S01]  /*7520*/  BSSY B1, `(.L_x_174) ;  /* 0x000006f000017945 */ /* 0x000fe20003800000 */
[----:B------:R-:W-:Y:S01]  /*7530*/  IMAD.MOV.U32 R18, RZ, RZ, -0x1 ;  /* 0xffffffffff127424 */ /* 0x000fe200078e00ff */
[----:B------:R-:W-:Y:S01]  /*7540*/  SHF.R.U32.HI R2, RZ, 0x2, R0 ;  /* 0x00000002ff027819 */ /* 0x000fe20000011600 */
[----:B------:R-:W-:Y:S01]  /*7550*/  IMAD.MOV.U32 R19, RZ, RZ, -0x1 ;  /* 0xffffffffff137424 */ /* 0x000fe200078e00ff */
[----:B------:R-:W-:Y:S02]  /*7560*/  ISETP.GT.U32.AND P1, PT, R0, 0x3, PT ;  /* 0x000000030000780c */ /* 0x000fe40003f24070 */
[----:B------:R-:W-:-:S02]  /*7570*/  LOP3.LUT R2, R2, 0x1, RZ, 0xc0, !PT ;  /* 0x0000000102027812 */ /* 0x000fc400078ec0ff */
[C---:B------:R-:W-:Y:S01]  /*7580*/  ISETP.LT.U32.AND P1, PT, R3.reuse, 0x4, P1 ;  /* 0x000000040300780c */ /* 0x040fe20000f21070 */
[----:B------:R-:W0:Y:S01]  /*7590*/  @P4 S2R R9, SR_CgaCtaId ;  /* 0x0000000000094919 */ /* 0x000e220000008800 */
[----:B------:R-:W-:Y:S02]  /*75a0*/  @P4 MOV R4, 0x400 ;  /* 0x0000040000044802 */ /* 0x000fe40000000f00 */
[----:B------:R-:W-:Y:S02]  /*75b0*/  ISETP.NE.U32.AND P2, PT, R2, 0x1, PT ;  /* 0x000000010200780c */ /* 0x000fe40003f45070 */
[----:B------:R-:W-:Y:S02]  /*75c0*/  LOP3.LUT R0, R0, 0x3, RZ, 0xc0, !PT ;  /* 0x0000000300007812 */ /* 0x000fe400078ec0ff */
[----:B------:R-:W-:Y:S02]  /*75d0*/  ISETP.GT.U32.AND P2, PT, R3, 0x3, !P2 ;  /* 0x000000030300780c */ /* 0x000fe40005744070 */
[----:B------:R-:W-:-:S02]  /*75e0*/  SEL R3, RZ, 0x1, !P1 ;  /* 0x00000001ff037807 */ /* 0x000fc40004800000 */
[----:B------:R-:W-:Y:S02]  /*75f0*/  SEL R2, RZ, 0x1, !P2 ;  /* 0x00000001ff027807 */ /* 0x000fe40005000000 */
[----:B------:R-:W-:Y:S02]  /*7600*/  PRMT R10, RZ, 0x7610, R10 ;  /* 0x00007610ff0a7816 */ /* 0x000fe4000000000a */
[--C-:B------:R-:W-:Y:S01]  /*7610*/  LOP3.LUT R8, R2, R8, R3.reuse, 0x96, !PT ;  /* 0x0000000802087212 */ /* 0x100fe200078e9603 */
[----:B------:R-:W-:Y:S01]  /*7620*/  IMAD.MOV.U32 R2, RZ, RZ, -0x1 ;  /* 0xffffffffff027424 */ /* 0x000fe200078e00ff */
[----:B------:R-:W-:Y:S02]  /*7630*/  PRMT R3, RZ, 0x7610, R3 ;  /* 0x00007610ff037816 */ /* 0x000fe40000000003 */
[----:B0-----:R-:W-:-:S04]  /*7640*/  @P4 LEA R4, R9, R4, 0x18 ;  /* 0x0000000409044211 */ /* 0x001fc800078ec0ff */
[----:B------:R0:W-:Y:S01]  /*7650*/  @P4 SYNCS.ARRIVE.TRANS64.A1T0 RZ, [R4+URZ+0x78], RZ ;  /* 0x000078ff04ff49a7 */ /* 0x0001e2000810003f */
[----:B------:R-:W-:-:S04]  /*7660*/  IADD3 R16, P4, R16, UR52, RZ ;  /* 0x0000003410107c10 */ /* 0x000fc8000ff9e0ff */
[----:B------:R-:W-:Y:S02]  /*7670*/  IADD3.X R17, R17, UR39, RZ, P4, !PT ;  /* 0x0000002711117c10 */ /* 0x000fe4000a7fe4ff */
        /* <DEDUP_REMOVED lines=8> */
[----:B------:R-:W-:Y:S01]  /*7700*/  ULDC UR14, c[0x0][0x154] ;  /* 0x00005500000e7ab9 */ /* 0x000fe20000000800 */
[----:B------:R-:W-:Y:S01]  /*7710*/  IMAD.MOV.U32 R2, RZ, RZ, R16 ;  /* 0x000000ffff027224 */ /* 0x000fe200078e0010 */
[----:B------:R-:W-:Y:S01]  /*7720*/  ISETP.NE.AND.EX P1, PT, RZ, UR9, PT, P1 ;  /* 0x00000009ff007c0c */ /* 0x000fe2000bf25310 */
[----:B------:R-:W1:Y:S01]  /*7730*/  S2UR UR12, SR_CTAID.Y ;  /* 0x00000000000c79c3 */ /* 0x000e620000002600 */
[----:B0-----:R-:W-:-:S05]  /*7740*/  I2FP.F32.U32 R3, UR7 ;  /* 0x0000000700037c45 */ /* 0x001fca0008201000 */
[----:B------:R-:W-:Y:S01]  /*7750*/  FMUL R12, R3, UR10 ;  /* 0x0000000a030c7c20 */ /* 0x000fe20008400000 */
[----:B------:R-:W-:-:S05]  /*7760*/  IMAD.MOV.U32 R3, RZ, RZ, R17 ;  /* 0x000000ffff037224 */ /* 0x000fca00078e0011 */
[----:B------:R-:W-:Y:S05]  /*7770*/  @!P1 BRA `(.L_x_176) ;  /* 0x0000000000289947 */ /* 0x000fea0003800000 */
[----:B------:R-:W-:Y:S02]  /*7780*/  ULDC UR10, c[0x0][0x634] ;  /* 0x00018d00000a7ab9 */ /* 0x000fe40000000800 */
[----:B------:R-:W-:-:S05]  /*7790*/  IADD3 R7, P1, R16, UR10, RZ ;  /* 0x0000000a10077c10 */ /* 0x000fca000ff3e0ff */
[----:B------:R-:W-:-:S04]  /*77a0*/  IMAD.X R11, RZ, RZ, R17, P1 ;  /* 0x000000ffff0b7224 */ /* 0x000fc800008e0611 */
[----:B------:R-:W-:-:S04]  /*77b0*/  IMAD.WIDE.U32 R4, R11, UR8, RZ ;  /* 0x000000080b047c25 */ /* 0x000fc8000f8e00ff */
[----:B------:R-:W-:-:S04]  /*77c0*/  IMAD.WIDE.U32 R4, P1, R7, UR9, R4 ;  /* 0x0000000907047c25 */ /* 0x000fc8000f820004 */
[----:B------:R-:W-:-:S04]  /*77d0*/  IMAD.WIDE.U32 R6, R7, UR8, RZ ;  /* 0x0000000807067c25 */ /* 0x000fc8000f8e00ff */
[----:B------:R-:W-:Y:S01]  /*77e0*/  IMAD.X R3, RZ, RZ, RZ, P1 ;  /* 0x000000ffff037224 */ /* 0x000fe200008e06ff */
[----:B------:R-:W-:Y:S01]  /*77f0*/  IADD3 RZ, P1, R7, R4, RZ ;  /* 0x0000000407ff7210 */ /* 0x000fe20007f3e0ff */
[----:B------:R-:W-:-:S04]  /*7800*/  IMAD.MOV.U32 R2, RZ, RZ, R5 ;  /* 0x000000ffff027224 */ /* 0x000fc800078e0005 */
[----:B------:R-:W-:-:S08]  /*7810*/  IMAD.WIDE.U32.X R2, R11, UR9, R2, P1 ;  /* 0x000000090b027c25 */ /* 0x000fd000088e0402 */
.L_x_176:
[--C-:B------:R-:W-:Y:S01]  /*7820*/  SHF.R.U64 R19, R2, UR11, R3.reuse ;  /* 0x0000000b02137c19 */ /* 0x100fe20008001203 */
[----:B------:R-:W0:Y:S01]  /*7830*/  F2I.U32.TRUNC.NTZ R12, R12 ;  /* 0x0000000c000c7305 */ /* 0x000e22000020f000 */
[----:B------:R-:W-:Y:S01]  /*7840*/  SHF.R.U32.HI R2, RZ, UR11, R3 ;  /* 0x0000000bff027c19 */ /* 0x000fe20008011603 */
[----:B------:R-:W-:Y:S01]  /*7850*/  ULDC.64 UR8, c[0x0][0x620] ;  /* 0x0001880000087ab9 */ /* 0x000fe20000000a00 */
[----:B------:R-:W-:Y:S01]  /*7860*/  IADD3 R5, P1, RZ, -R19, RZ ;  /* 0x80000013ff057210 */ /* 0x000fe20007f3e0ff */
[----:B------:R-:W3:Y:S01]  /*7870*/  LDC R11, c[0x0][0x610] ;  /* 0x00018400ff0b7b82 */ /* 0x000ee20000000800 */
[----:B-1----:R-:W-:Y:S01]  /*7880*/  I2FP.F32.U32 R4, UR12 ;  /* 0x0000000c00047c45 */ /* 0x002fe20008201000 */
[----:B------:R-:W-:Y:S01]  /*7890*/  ULDC UR11, c[0x0][0x658] ;  /* 0x00019600000b7ab9 */ /* 0x000fe20000000800 */
[----:B------:R-:W-:Y:S01]  /*78a0*/  ULDC UR16, c[0x0][0x648] ;  /* 0x0001920000107ab9 */ /* 0x000fe20000000800 */
[----:B------:R-:W-:Y:S02]  /*78b0*/  IMAD.X R2, RZ, RZ, ~R2, P1 ;  /* 0x000000ffff027224 */ /* 0x000fe400008e0e02 */
[----:B------:R-:W-:Y:S01]  /*78c0*/  FMUL R6, R4, UR14 ;  /* 0x0000000e04067c20 */ /* 0x000fe20008400000 */
[----:B------:R-:W-:Y:S01]  /*78d0*/  ULDC.64 UR14, c[0x0][0x640] ;  /* 0x00019000000e7ab9 */ /* 0x000fe20000000a00 */
[----:B------:R-:W-:Y:S01]  /*78e0*/  IMAD R4, R2, UR8, RZ ;  /* 0x0000000802047c24 */ /* 0x000fe2000f8e02ff */
[----:B------:R-:W-:Y:S01]  /*78f0*/  ISETP.NE.U32.AND P1, PT, RZ, UR14, PT ;  /* 0x0000000eff007c0c */ /* 0x000fe2000bf25070 */
[C---:B------:R-:W-:Y:S01]  /*7900*/  IMAD.WIDE.U32 R2, R5.reuse, UR8, R16 ;  /* 0x0000000805027c25 */ /* 0x040fe2000f8e0010 */
[----:B0-----:R-:W-:Y:S01]  /*7910*/  R2UR UR8, R12 ;  /* 0x000000000c0872ca */ /* 0x001fe200000e0000 */
[----:B------:R-:W0:Y:S01]  /*7920*/  F2I.U32.TRUNC.NTZ R6, R6 ;  /* 0x0000000600067305 */ /* 0x000e22000020f000 */
[----:B------:R-:W-:Y:S01]  /*7930*/  ISETP.NE.AND.EX P1, PT, RZ, UR15, PT, P1 ;  /* 0x0000000fff007c0c */ /* 0x000fe2000bf25310 */
[----:B------:R-:W-:Y:S01]  /*7940*/  IMAD R5, R5, UR9, R4 ;  /* 0x0000000905057c24 */ /* 0x000fe2000f8e0204 */
[----:B------:R-:W-:-:S03]  /*7950*/  ULDC UR9, c[0x0][0x618] ;  /* 0x0001860000097ab9 */ /* 0x000fc60000000800 */
[----:B------:R-:W-:-:S05]  /*7960*/  IMAD.IADD R3, R3, 0x1, R5 ;  /* 0x0000000103037824 */ /* 0x000fca00078e0205 */
[--C-:B------:R-:W-:Y:S02]  /*7970*/  SHF.R.U64 R12, R2, UR9, R3.reuse ;  /* 0x00000009020c7c19 */ /* 0x100fe40008001203 */
[----:B------:R-:W-:Y:S01]  /*7980*/  SHF.R.U32.HI R3, RZ, UR9, R3 ;  /* 0x00000009ff037c19 */ /* 0x000fe20008011603 */
[----:B------:R-:W-:Y:S01]  /*7990*/  ULDC UR9, c[0x0][0x608] ;  /* 0x0001820000097ab9 */ /* 0x000fe20000000800 */
[----:B0-----:R-:W-:Y:S02]  /*79a0*/  R2UR UR10, R6 ;  /* 0x00000000060a72ca */ /* 0x001fe400000e0000 */
[--C-:B------:R-:W-:Y:S02]  /*79b0*/  SHF.R.U64 R14, R12, UR9, R3.reuse ;  /* 0x000000090c0e7c19 */ /* 0x100fe40008001203 */
[----:B------:R-:W-:Y:S01]  /*79c0*/  SHF.R.U32.HI R3, RZ, UR9, R3 ;  /* 0x00000009ff037c19 */ /* 0x000fe20008011603 */
[----:B------:R-:W-:-:S03]  /*79d0*/  UIADD3 UR9, -UR8, URZ, URZ ;  /* 0x0000003f08097290 */ /* 0x000fc6000fffe13f */
[--C-:B------:R-:W-:Y:S01]  /*79e0*/  SHF.R.U64 R18, R14, UR11, R3.reuse ;  /* 0x0000000b0e127c19 */ /* 0x100fe20008001203 */
[----:B------:R-:W-:Y:S01]  /*79f0*/  ULDC UR8, c[0x0][0x144] ;  /* 0x0000510000087ab9 */ /* 0x000fe20000000800 */
[----:B------:R-:W-:-:S03]  /*7a00*/  SHF.R.U32.HI R3, RZ, UR11, R3 ;  /* 0x0000000bff037c19 */ /* 0x000fc60008011603 */
[----:B------:R-:W-:Y:S01]  /*7a10*/  IMAD.MOV.U32 R2, RZ, RZ, R18 ;  /* 0x000000ffff027224 */ /* 0x000fe200078e0012 */
[----:B------:R-:W-:Y:S06]  /*7a20*/  @!P1 BRA `(.L_x_177) ;  /* 0x0000000000289947 */ /* 0x000fec0003800000 */
        /* <DEDUP_REMOVED lines=10> */
.L_x_177:
[----:B------:R-:W-:Y:S01]  /*7ad0*/  UISETP.NE.AND UP0, UPT, UR38, URZ, UPT ;  /* 0x0000003f2600728c */ /* 0x000fe2000bf05270 */
[----:B------:R-:W-:Y:S01]  /*7ae0*/  SHF.R.U64 R3, R2, UR16, R3 ;  /* 0x0000001002037c19 */ /* 0x000fe20008001203 */
[----:B------:R-:W-:Y:S01]  /*7af0*/  UIADD3 UR10, -UR10, URZ, URZ ;  /* 0x0000003f0a0a7290 */ /* 0x000fe2000fffe13f */
[----:B------:R-:W-:Y:S01]  /*7b00*/  LOP3.LUT R2, R14, UR6, RZ, 0xc0, !PT ;  /* 0x000000060e027c12 */ /* 0x000fe2000f8ec0ff */
[----:B------:R-:W-:Y:S02]  /*7b10*/  UIMAD UR7, UR8, UR9, UR7 ;  /* 0x00000009080772a4 */ /* 0x000fe4000f8e0207 */
[----:B------:R-:W-:Y:S01]  /*7b20*/  IMAD.MOV R5, RZ, RZ, -R3 ;  /* 0x000000ffff057224 */ /* 0x000fe200078e0a03 */
[----:B------:R-:W-:Y:S01]  /*7b30*/  ULDC UR8, c[0x0][0x148] ;  /* 0x0000520000087ab9 */ /* 0x000fe20000000800 */
[----:B------:R-:W-:Y:S01]  /*7b40*/  IMAD R4, R3, UR5, R2 ;  /* 0x0000000503047c24 */ /* 0x000fe2000f8e0202 */
[----:B------:R-:W-:Y:S02]  /*7b50*/  LOP3.LUT R3, R12, UR4, RZ, 0xc0, !PT ;  /* 0x000000040c037c12 */ /* 0x000fe4000f8ec0ff */
[----:B------:R-:W-:Y:S01]  /*7b60*/  @UP0 UIMAD UR7, UR8, UR10, UR12 ;  /* 0x0000000a080702a4 */ /* 0x000fe2000f8e020c */
[----:B------:R-:W-:-:S02]  /*7b70*/  PLOP3.LUT P1, PT, PT, PT, UP0, 0x80, 0x0 ;  /* 0x000000000000781c */ /* 0x000fc40003f2f008 */
[----:B------:R-:W-:Y:S02]  /*7b80*/  ULDC UR8, c[0x0][0x638] ;  /* 0x00018e0000087ab9 */ /* 0x000fe40000000800 */
[----:B------:R-:W-:Y:S02]  /*7b90*/  IMAD R2, R5, UR8, R18 ;  /* 0x0000000805027c24 */ /* 0x000fe4000f8e0212 */
[----:B---3--:R-:W-:Y:S01]  /*7ba0*/  IMAD R11, R4, R11, UR7 ;  /* 0x00000007040b7e24 */ /* 0x008fe2000f8e020b */
[----:B------:R-:W-:Y:S01]  /*7bb0*/  ULDC UR7, c[0x0][0x600] ;  /* 0x0001800000077ab9 */ /* 0x000fe20000000800 */
[----:B------:R-:W-:Y:S02]  /*7bc0*/  IMAD.MOV.U32 R4, RZ, RZ, 0x1 ;  /* 0x00000001ff047424 */ /* 0x000fe400078e00ff */
[----:B------:R-:W-:-:S03]  /*7bd0*/  IMAD R18, R2, UR7, R3 ;  /* 0x0000000702127c24 */ /* 0x000fc6000f8e0203 */
[----:B------:R-:W-:Y:S02]  /*7be0*/  PRMT R3, R4, 0x7610, R3 ;  /* 0x0000761004037816 */ /* 0x000fe40000000003 */
[----:B------:R-:W-:Y:S02]  /*7bf0*/  SEL R2, R18, R11, !P1 ;  /* 0x0000000b12027207 */ /* 0x000fe40004800000 */
[----:B------:R-:W-:-:S07]  /*7c00*/  SEL R18, R11, R18, !P1 ;  /* 0x000000120b127207 */ /* 0x000fce0004800000 */
.L_x_175:
[----:B------:R-:W-:Y:S05]  /*7c10*/  BSYNC B1 ;  /* 0x0000000000017941 */ /* 0x000fea0003800000 */
.L_x_174:
[----:B------:R-:W-:-:S13]  /*7c20*/  LOP3.LUT P1, RZ, R3, 0xff, RZ, 0xc0, !PT ;  /* 0x000000ff03ff7812 */ /* 0x000fda000782c0ff */
[----:B------:R-:W-:Y:S05]  /*7c30*/  @P1 BRA `(.L_x_178) ;  /* 0xfffffff000f01947 */ /* 0x000fea000383ffff */
[----:B------:R-:W-:Y:S05]  /*7c40*/  BSYNC B0 ;  /* 0x0000000000007941 */ /* 0x000fea0003800000 */
.L_x_166:
[----:B------:R-:W-:-:S03]  /*7c50*/  UMOV UR7, 0xffffffff ;  /* 0xffffffff00077882 */ /* 0x000fc60000000000 */
[----:B------:R-:W-:Y:S05]  /*7c60*/  BRA.DIV UR7, `(.L_x_179) ;  /* 0x0000000607447947 */ /* 0x000fea000b800000 */
[----:B------:R-:W-:-:S13]  /*7c70*/  ELECT P6, URZ, PT ;  /* 0x00000000003f782f */ /* 0x000fda00038c0000 */
.L_x_195:
[----:B------:R-:W-:Y:S04]  /*7c80*/  BSSY B0, `(.L_x_180) ;  /* 0x000002c000007945 */ /* 0x000fe80003800000 */
[----:B------:R-:W-:Y:S05]  /*7c90*/  @!P6 BRA `(.L_x_181) ;  /* 0x0000000000a8e947 */ /* 0x000fea0003800000 */
[----:B------:R-:W-:-:S04]  /*7ca0*/  ULOP3.LUT UR7, UR40, 0x2, URZ, 0xfc, !UPT ;  /* 0x0000000228077892 */ /* 0x000fc8000f8efc3f */
[----:B------:R-:W-:-:S06]  /*7cb0*/  UISETP.NE.AND UP0, UPT, UR7, 0x3, UPT ;  /* 0x000000030700788c */ /* 0x000fcc000bf05270 */
[----:B------:R-:W-:-:S13]  /*7cc0*/  PLOP3.LUT P0, PT, PT, PT, UP0, 0x80, 0x0 ;  /* 0x000000000000781c */ /* 0x000fda0003f0f008 */
[----:B------:R-:W-:Y:S05]  /*7cd0*/  @!P0 BRA `(.L_x_182) ;  /* 0x0000000000048947 */ /* 0x000fea0003800000 */
[----:B------:R-:W-:Y:S01]  /*7ce0*/  BPT.TRAP 0x1 ;  /* 0x000000040000795c */ /* 0x000fe20000300000 */
.L_x_182:
[----:B------:R-:W0:Y:S01]  /*7cf0*/  S2R R3, SR_CgaCtaId ;  /* 0x0000000000037919 */ /* 0x000e220000008800 */
[----:B------:R-:W-:-:S04]  /*7d00*/  MOV R2, 0x400 ;  /* 0x0000040000027802 */ /* 0x000fc80000000f00 */
[----:B0-----:R-:W-:Y:S02]  /*7d10*/  LEA R3, R3, R2, 0x18 ;  /* 0x0000000203037211 */ /* 0x001fe400078ec0ff */
[----:B------:R-:W-:-:S03]  /*7d20*/  SHF.L.U32 R2, R8, 0x1f, RZ ;  /* 0x0000001f08027819 */ /* 0x000fc600000006ff */
[----:B------:R-:W-:-:S04]  /*7d30*/  VIADD R3, R3, 0x20 ;  /* 0x0000002003037836 */ /* 0x000fc80000000000 */
[C---:B------:R-:W-:Y:S02]  /*7d40*/  IMAD R7, R0.reuse, 0x8, R3 ;  /* 0x0000000800077824 */ /* 0x040fe400078e0203 */
[----:B------:R-:W-:Y:S02]  /*7d50*/  VIADD R0, R0, 0x1 ;  /* 0x0000000100007836 */ /* 0x000fe40000000000 */
[----:B------:R-:W0:Y:S03]  /*7d60*/  SYNCS.PHASECHK.TRANS64.TRYWAIT P0, [R7+URZ], R2 ;  /* 0x00000002070075a7 */ /* 0x000e26000800017f */
[----:B------:R-:W-:-:S04]  /*7d70*/  ISETP.NE.AND P1, PT, R0, 0x4, PT ;  /* 0x000000040000780c */ /* 0x000fc80003f25270 */
[----:B------:R-:W-:Y:S02]  /*7d80*/  SEL R5, RZ, 0x1, P1 ;  /* 0x00000001ff057807 */ /* 0x000fe40000800000 */
[----:B------:R-:W-:Y:S02]  /*7d90*/  SEL R0, R0, RZ, P1 ;  /* 0x000000ff00007207 */ /* 0x000fe40000800000 */
[----:B------:R-:W-:-:S03]  /*7da0*/  LOP3.LUT R5, R8, R5, RZ, 0x3c, !PT ;  /* 0x0000000508057212 */ /* 0x000fc600078e3cff */
[----:B------:R-:W-:Y:S01]  /*7db0*/  IMAD R9, R0, 0x8, R3 ;  /* 0x0000000800097824 */ /* 0x000fe200078e0203 */
[----:B------:R-:W-:Y:S01]  /*7dc0*/  SHF.L.U32 R4, R5, 0x1f, RZ ;  /* 0x0000001f05047819 */ /* 0x000fe200000006ff */
[----:B0-----:R-:W-:Y:S06]  /*7dd0*/  @!P0 BRA `(.L_x_183) ;  /* 0x0000000400088947 */ /* 0x001fec0003800000 */
.L_x_196:
[----:B------:R-:W1:Y:S01]  /*7de0*/  SYNCS.PHASECHK.TRANS64.TRYWAIT P0, [R9+URZ], R4 ;  /* 0x00000004090075a7 */ /* 0x000e62000800017f */
[----:B------:R-:W-:-:S05]  /*7df0*/  VIADD R0, R0, 0x1 ;  /* 0x0000000100007836 */ /* 0x000fca0000000000 */
[----:B------:R-:W-:-:S04]  /*7e00*/  ISETP.NE.AND P1, PT, R0, 0x4, PT ;  /* 0x000000040000780c */ /* 0x000fc80003f25270 */
[----:B0-----:R-:W-:Y:S02]  /*7e10*/  SEL R2, RZ, 0x1, P1 ;  /* 0x00000001ff027807 */ /* 0x001fe40000800000 */
[----:B------:R-:W-:Y:S02]  /*7e20*/  SEL R0, R0, RZ, P1 ;  /* 0x000000ff00007207 */ /* 0x000fe40000800000 */
[----:B------:R-:W-:-:S03]  /*7e30*/  LOP3.LUT R7, R5, R2, RZ, 0x3c, !PT ;  /* 0x0000000205077212 */ /* 0x000fc600078e3cff */
[----:B------:R-:W-:Y:S01]  /*7e40*/  IMAD R6, R0, 0x8, R3 ;  /* 0x0000000800067824 */ /* 0x000fe200078e0203 */
[----:B------:R-:W-:Y:S01]  /*7e50*/  SHF.L.U32 R5, R7, 0x1f, RZ ;  /* 0x0000001f07057819 */ /* 0x000fe200000006ff */
[----:B-1----:R-:W-:Y:S06]  /*7e60*/  @!P0 BRA `(.L_x_184) ;  /* 0x0000000000f88947 */ /* 0x002fec0003800000 */
.L_x_197:
[----:B------:R-:W1:Y:S01]  /*7e70*/  SYNCS.PHASECHK.TRANS64.TRYWAIT P0, [R6+URZ], R5 ;  /* 0x00000005060075a7 */ /* 0x000e62000800017f */
[----:B------:R-:W-:-:S05]  /*7e80*/  VIADD R0, R0, 0x1 ;  /* 0x0000000100007836 */ /* 0x000fca0000000000 */
[----:B------:R-:W-:-:S04]  /*7e90*/  ISETP.NE.AND P1, PT, R0, 0x4, PT ;  /* 0x000000040000780c */ /* 0x000fc80003f25270 */
[----:B------:R-:W-:Y:S02]  /*7ea0*/  SEL R2, RZ, 0x1, P1 ;  /* 0x00000001ff027807 */ /* 0x000fe40000800000 */
[----:B------:R-:W-:Y:S02]  /*7eb0*/  SEL R0, R0, RZ, P1 ;  /* 0x000000ff00007207 */ /* 0x000fe40000800000 */
[----:B------:R-:W-:Y:S01]  /*7ec0*/  LOP3.LUT R2, R7, R2, RZ, 0x3c, !PT ;  /* 0x0000000207027212 */ /* 0x000fe200078e3cff */
[----:B-1----:R-:W-:Y:S06]  /*7ed0*/  @!P0 BRA `(.L_x_185) ;  /* 0x0000000000f08947 */ /* 0x002fec0003800000 */
.L_x_198:
[----:B------:R-:W-:Y:S01]  /*7ee0*/  IMAD R3, R0, 0x8, R3 ;  /* 0x0000000800037824 */ /* 0x000fe200078e0203 */
[----:B------:R-:W-:-:S07]  /*7ef0*/  SHF.L.U32 R0, R2, 0x1f, RZ ;  /* 0x0000001f02007819 */ /* 0x000fce00000006ff */
.L_x_186:
[----:B---3--:R3:W4:Y:S02]  /*7f00*/  SYNCS.PHASECHK.TRANS64.TRYWAIT P0, [R3+URZ], R0 ;  /* 0x00000000030075a7 */ /* 0x008724000800017f */
[----:B----4-:R-:W-:Y:S05]  /*7f10*/  @!P0 NANOSLEEP.SYNCS 0x989680 ;  /* 0x009896800000895d */ /* 0x010fea0003900000 */
[----:B------:R-:W4:Y:S02]  /*7f20*/  @!P0 SYNCS.PHASECHK.TRANS64 P0, [R3+URZ], R0 ;  /* 0x00000000030085a7 */ /* 0x000f24000800007f */
[----:B----4-:R-:W-:Y:S05]  /*7f30*/  @!P0 BRA `(.L_x_186) ;  /* 0xfffffffc00f08947 */ /* 0x010fea000383ffff */
.L_x_181:
[----:B------:R-:W-:Y:S05]  /*7f40*/  BSYNC B0 ;  /* 0x0000000000007941 */ /* 0x000fea0003800000 */
.L_x_180:
[----:B------:R-:W-:Y:S05]  /*7f50*/  EXIT ;  /* 0x000000000000794d */ /* 0x000fea0003800000 */
.L_x_18:
[----:B0-----:R0:W1:Y:S02]  /*7f60*/  SYNCS.PHASECHK.TRANS64.TRYWAIT P0, [R96+URZ+-0x8], R3 ;  /* 0xfffff803600075a7 */ /* 0x001064000800017f */
[----:B-1----:R-:W-:Y:S05]  /*7f70*/  @!P0 NANOSLEEP.SYNCS 0x989680 ;  /* 0x009896800000895d */ /* 0x002fea0003900000 */
[----:B------:R-:W1:Y:S02]  /*7f80*/  @!P0 SYNCS.PHASECHK.TRANS64 P0, [R96+URZ+-0x8], R3 ;  /* 0xfffff803600085a7 */ /* 0x000e64000800007f */
[----:B-1----:R-:W-:Y:S05]  /*7f90*/  @!P0 BRA `(.L_x_18) ;  /* 0xfffffffc00f08947 */ /* 0x002fea000383ffff */
[----:B------:R-:W-:Y:S05]  /*7fa0*/  BRA `(.L_x_187) ;  /* 0xffffff98001c7947 */ /* 0x000fea000383ffff */
.L_x_23:
[----:B-1----:R1:W2:Y:S02]  /*7fb0*/  SYNCS.PHASECHK.TRANS64.TRYWAIT P1, [R3+URZ], R0 ;  /* 0x00000000030075a7 */ /* 0x0022a4000802017f */
[----:B--2---:R-:W-:Y:S05]  /*7fc0*/  @!P1 NANOSLEEP.SYNCS 0x989680 ;  /* 0x009896800000995d */ /* 0x004fea0003900000 */
[----:B------:R-:W2:Y:S02]  /*7fd0*/  @!P1 SYNCS.PHASECHK.TRANS64 P1, [R3+URZ], R0 ;  /* 0x00000000030095a7 */ /* 0x000ea4000802007f */
[----:B--2---:R-:W-:Y:S05]  /*7fe0*/  @!P1 BRA `(.L_x_23) ;  /* 0xfffffffc00f09947 */ /* 0x004fea000383ffff */
[----:B------:R-:W-:Y:S05]  /*7ff0*/  BRA `(.L_x_22) ;  /* 0xffffff9800947947 */ /* 0x000fea000383ffff */
.L_x_28:
[----:B-1----:R-:W-:-:S04]  /*8000*/  IMAD.U32 R5, RZ, RZ, UR4 ;  /* 0x00000004ff057e24 */ /* 0x002fc8000f8e00ff */
[----:B------:R1:W2:Y:S03]  /*8010*/  SYNCS.PHASECHK.TRANS64.TRYWAIT P1, [R5+URZ], R4 ;  /* 0x00000004050075a7 */ /* 0x0002a6000802017f */
[----:B--2---:R-:W-:Y:S05]  /*8020*/  @!P1 NANOSLEEP.SYNCS 0x989680 ;  /* 0x009896800000995d */ /* 0x004fea0003900000 */
[----:B------:R-:W2:Y:S02]  /*8030*/  @!P1 SYNCS.PHASECHK.TRANS64 P1, [R5+URZ], R4 ;  /* 0x00000004050095a7 */ /* 0x000ea4000802007f */
[----:B--2---:R-:W-:Y:S05]  /*8040*/  @!P1 BRA `(.L_x_28) ;  /* 0xfffffffc00ec9947 */ /* 0x004fea000383ffff */
[----:B------:R-:W-:Y:S05]  /*8050*/  BRA `(.L_x_27) ;  /* 0xffffff9c00d47947 */ /* 0x000fea000383ffff */
.L_x_34:
[----:B0-----:R0:W1:Y:S02]  /*8060*/  SYNCS.PHASECHK.TRANS64.TRYWAIT P0, [R96+URZ+0x8], R3 ;  /* 0x00000803600075a7 */ /* 0x001064000800017f */
[----:B-1----:R-:W-:Y:S05]  /*8070*/  @!P0 NANOSLEEP.SYNCS 0x989680 ;  /* 0x009896800000895d */ /* 0x002fea0003900000 */
[----:B------:R-:W1:Y:S02]  /*8080*/  @!P0 SYNCS.PHASECHK.TRANS64 P0, [R96+URZ+0x8], R3 ;  /* 0x00000803600085a7 */ /* 0x000e64000800007f */
[----:B-1----:R-:W-:Y:S05]  /*8090*/  @!P0 BRA `(.L_x_34) ;  /* 0xfffffffc00f08947 */ /* 0x002fea000383ffff */
[----:B------:R-:W-:Y:S05]  /*80a0*/  BRA `(.L_x_188) ;  /* 0xffffffa400607947 */ /* 0x000fea000383ffff */
.L_x_167:
[----:B------:R-:W-:Y:S01]  /*80b0*/  BSSY B1, `(.L_x_189) ;  /* 0x0000006000017945 */ /* 0x000fe20003800000 */
[----:B------:R-:W-:-:S07]  /*80c0*/  IMAD.MOV.U32 R15, RZ, RZ, -0x1 ;  /* 0xffffffffff0f7424 */ /* 0x000fce00078e00ff */
[----:B--2---:R-:W-:Y:S05]  /*80d0*/  WARPSYNC.COLLECTIVE R15, `(.L_x_190) ;  /* 0x000000000f0c7348 */ /* 0x004fea0003c00000 */
[----:B------:R-:W-:Y:S02]  /*80e0*/  ELECT P6, UR62, PT ;  /* 0x00000000003e782f */ /* 0x000fe400038c0000 */
[----:B------:R-:W-:Y:S01]  /*80f0*/  MOV R14, UR62 ;  /* 0x0000003e000e7c02 */ /* 0x000fe20008000f00 */
[----:B--2---:R-:W-:Y:S10]  /*8100*/  ENDCOLLECTIVE ;  /* 0x000000000000791b */ /* 0x004ff40003800000 */
.L_x_190:
[----:B------:R-:W-:Y:S05]  /*8110*/  BSYNC B1 ;  /* 0x0000000000017941 */ /* 0x000fea0003800000 */
.L_x_189:
[----:B------:R-:W-:Y:S05]  /*8120*/  BRA `(.L_x_191) ;  /* 0xffffffec00c07947 */ /* 0x000fea000383ffff */
.L_x_170:
[----:B0-----:R0:W1:Y:S02]  /*8130*/  SYNCS.PHASECHK.TRANS64.TRYWAIT P1, [R12+URZ+0x20], R3 ;  /* 0x000020030c0075a7 */ /* 0x001064000802017f */
[----:B-1----:R-:W-:Y:S05]  /*8140*/  @!P1 NANOSLEEP.SYNCS 0x989680 ;  /* 0x009896800000995d */ /* 0x002fea0003900000 */
[----:B------:R-:W1:Y:S02]  /*8150*/  @!P1 SYNCS.PHASECHK.TRANS64 P1, [R12+URZ+0x20], R3 ;  /* 0x000020030c0095a7 */ /* 0x000e64000802007f */
[----:B-1----:R-:W-:Y:S05]  /*8160*/  @!P1 BRA `(.L_x_170) ;  /* 0xfffffffc00f09947 */ /* 0x002fea000383ffff */
[----:B------:R-:W-:Y:S05]  /*8170*/  BRA `(.L_x_192) ;  /* 0xffffffec00fc7947 */ /* 0x000fea000383ffff */
.L_x_179:
[----:B------:R-:W-:Y:S01]  /*8180*/  BSSY B0, `(.L_x_193) ;  /* 0x0000006000007945 */ /* 0x000fe20003800000 */
[----:B------:R-:W-:-:S07]  /*8190*/  IMAD.MOV.U32 R15, RZ, RZ, -0x1 ;  /* 0xffffffffff0f7424 */ /* 0x000fce00078e00ff */
[----:B--2---:R-:W-:Y:S05]  /*81a0*/  WARPSYNC.COLLECTIVE R15, `(.L_x_194) ;  /* 0x000000000f0c7348 */ /* 0x004fea0003c00000 */
[----:B------:R-:W-:Y:S02]  /*81b0*/  ELECT P6, UR62, PT ;  /* 0x00000000003e782f */ /* 0x000fe400038c0000 */
[----:B------:R-:W-:Y:S01]  /*81c0*/  MOV R14, UR62 ;  /* 0x0000003e000e7c02 */ /* 0x000fe20008000f00 */
[----:B--2---:R-:W-:Y:S10]  /*81d0*/  ENDCOLLECTIVE ;  /* 0x000000000000791b */ /* 0x004ff40003800000 */
.L_x_194:
[----:B------:R-:W-:Y:S05]  /*81e0*/  BSYNC B0 ;  /* 0x0000000000007941 */ /* 0x000fea0003800000 */
.L_x_193:
[----:B------:R-:W-:Y:S05]  /*81f0*/  BRA `(.L_x_195) ;  /* 0xfffffff800a07947 */ /* 0x000fea000383ffff */
.L_x_183:
[----:B0-----:R0:W1:Y:S02]  /*8200*/  SYNCS.PHASECHK.TRANS64.TRYWAIT P0, [R7+URZ], R2 ;  /* 0x00000002070075a7 */ /* 0x001064000800017f */
[----:B-1----:R-:W-:Y:S05]  /*8210*/  @!P0 NANOSLEEP.SYNCS 0x989680 ;  /* 0x009896800000895d */ /* 0x002fea0003900000 */
[----:B------:R-:W1:Y:S02]  /*8220*/  @!P0 SYNCS.PHASECHK.TRANS64 P0, [R7+URZ], R2 ;  /* 0x00000002070085a7 */ /* 0x000e64000800007f */
[----:B-1----:R-:W-:Y:S05]  /*8230*/  @!P0 BRA `(.L_x_183) ;  /* 0xfffffffc00f08947 */ /* 0x002fea000383ffff */
[----:B------:R-:W-:Y:S05]  /*8240*/  BRA `(.L_x_196) ;  /* 0xfffffff800e47947 */ /* 0x000fea000383ffff */
.L_x_184:
[----:B0-----:R0:W1:Y:S02]  /*8250*/  SYNCS.PHASECHK.TRANS64.TRYWAIT P0, [R9+URZ], R4 ;  /* 0x00000004090075a7 */ /* 0x001064000800017f */
[----:B-1----:R-:W-:Y:S05]  /*8260*/  @!P0 NANOSLEEP.SYNCS 0x989680 ;  /* 0x009896800000895d */ /* 0x002fea0003900000 */
[----:B------:R-:W1:Y:S02]  /*8270*/  @!P0 SYNCS.PHASECHK.TRANS64 P0, [R9+URZ], R4 ;  /* 0x00000004090085a7 */ /* 0x000e64000800007f */
[----:B-1----:R-:W-:Y:S05]  /*8280*/  @!P0 BRA `(.L_x_184) ;  /* 0xfffffffc00f08947 */ /* 0x002fea000383ffff */
[----:B------:R-:W-:Y:S05]  /*8290*/  BRA `(.L_x_197) ;  /* 0xfffffff800f47947 */ /* 0x000fea000383ffff */
.L_x_185:
[----:B-1----:R1:W3:Y:S02]  /*82a0*/  SYNCS.PHASECHK.TRANS64.TRYWAIT P0, [R6+URZ], R5 ;  /* 0x00000005060075a7 */ /* 0x0022e4000800017f */
[----:B---3--:R-:W-:Y:S05]  /*82b0*/  @!P0 NANOSLEEP.SYNCS 0x989680 ;  /* 0x009896800000895d */ /* 0x008fea0003900000 */
[----:B------:R-:W3:Y:S02]  /*82c0*/  @!P0 SYNCS.PHASECHK.TRANS64 P0, [R6+URZ], R5 ;  /* 0x00000005060085a7 */ /* 0x000ee4000800007f */
[----:B---3--:R-:W-:Y:S05]  /*82d0*/  @!P0 BRA `(.L_x_185) ;  /* 0xfffffffc00f08947 */ /* 0x008fea000383ffff */
[----:B------:R-:W-:Y:S05]  /*82e0*/  BRA `(.L_x_198) ;  /* 0xfffffff800fc7947 */ /* 0x000fea000383ffff */
.L_x_199:
[----:B------:R-:W-:-:S00]  /*82f0*/  BRA `(.L_x_199) ;  /* 0xfffffffc00fc7947 */ /* 0x000fc0000383ffff */
[----:B------:R-:W-:-:S00]  /*8300*/  NOP ;  /* 0x0000000000007918 */ /* 0x000fc00000000000 */
[----:B------:R-:W-:-:S00]  /*8310*/  NOP ;  /* 0x0000000000007918 */ /* 0x000fc00000000000 */
[----:B------:R-:W-:-:S00]  /*8320*/  NOP ;  /* 0x0000000000007918 */ /* 0x000fc00000000000 */
[----:B------:R-:W-:-:S00]  /*8330*/  NOP ;  /* 0x0000000000007918 */ /* 0x000fc00000000000 */
[----:B------:R-:W-:-:S00]  /*8340*/  NOP ;  /* 0x0000000000007918 */ /* 0x000fc00000000000 */
[----:B------:R-:W-:-:S00]  /*8350*/  NOP ;  /* 0x0000000000007918 */ /* 0x000fc00000000000 */
[----:B------:R-:W-:-:S00]  /*8360*/  NOP ;  /* 0x0000000000007918 */ /* 0x000fc00000000000 */
[----:B------:R-:W-:-:S00]  /*8370*/  NOP ;  /* 0x0000000000007918 */ /* 0x000fc00000000000 */
.L_x_200:


//--------------------- .nv.global.init           --------------------------
	.section	.nv.global.init,"aw",@progbits
.nv.global.init:
	.type		$str$22,@object
	.size		$str$22,($str$23 - $str$22)
$str$22:
        /*0000*/ 	.byte	0x6b, 0x5f, 0x74, 0x69, 0x6c, 0x65, 0x5f, 0x63, 0x6f, 0x75, 0x6e, 0x74, 0x20, 0x3e, 0x3d, 0x20
        /*0010*/ 	.byte	0x31, 0x00
	.type		$str$23,@object
	.size		$str$23,(__unnamed_1 - $str$23)
$str$23:
        /*0012*/ 	.byte	0x2f, 0x74, 0x6d, 0x70, 0x2f, 0x63, 0x75, 0x74, 0x6c, 0x61, 0x73, 0x73, 0x5f, 0x73, 0x77, 0x65
        /*0022*/ 	.byte	0x65, 0x70, 0x5f, 0x73, 0x72, 0x63, 0x2f, 0x69, 0x6e, 0x63, 0x6c, 0x75, 0x64, 0x65, 0x2f, 0x63
        /*0032*/ 	.byte	0x75, 0x74, 0x6c, 0x61, 0x73, 0x73, 0x2f, 0x67, 0x65, 0x6d, 0x6d, 0x2f, 0x63, 0x6f, 0x6c, 0x6c
        /*0042*/ 	.byte	0x65, 0x63, 0x74, 0x69, 0x76, 0x65, 0x2f, 0x73, 0x6d, 0x39, 0x30, 0x5f, 0x6d, 0x6d, 0x61, 0x5f
        /*0052*/ 	.byte	0x74, 0x6d, 0x61, 0x5f, 0x67, 0x6d, 0x6d, 0x61, 0x5f, 0x73, 0x73, 0x5f, 0x77, 0x61, 0x72, 0x70
        /*0062*/ 	.byte	0x73, 0x70, 0x65, 0x63, 0x69, 0x61, 0x6c, 0x69, 0x7a, 0x65, 0x64, 0x2e, 0x68, 0x70, 0x70, 0x00
	.type		__unnamed_1,@object
	.size		__unnamed_1,(.L_0 - __unnamed_1)
__unnamed_1:
        /*0072*/ 	.byte	0x76, 0x6f, 0x69, 0x64, 0x20, 0x63, 0x75, 0x74, 0x6c, 0x61, 0x73, 0x73, 0x3a, 0x3a, 0x67, 0x65
        /* <DEDUP_REMOVED lines=180> */
        /*0bc2*/ 	.byte	0x3a, 0x3a, 0x69, 0x64, 0x65, 0x6e, 0x74, 0x69, 0x74, 0x79, 0x5d, 0x00
.L_0:


//--------------------- .nv.shared._ZN7cutlass13device_kernelINS_4gemm6kernel13GemmUniversalIN4cute5tupleIJiiiiEEENS1_10collective13CollectiveMmaINS1_34MainloopSm90TmaGmmaWarpSpecializedILi4ENS5_IJNS4_1CILi1EEENSA_ILi2EEESB_EEENS1_32KernelTmaWarpSpecializedPingpongEEENS5_IJNSA_ILi64EEENSA_ILi128EEESH_EEENS_10bfloat16_tENS5_IJlSB_lEEESJ_SK_NS4_8TiledMMAINS4_8MMA_AtomIJNS4_4SM904GMMA28MMA_64x128x16_F32BF16BF16_SSILNSO_5MajorE0ELSQ_0ELNSO_7ScaleInE1ELSR_1EEEEEENS4_6LayoutINS5_IJSB_SB_SB_EEENS5_IJNSA_ILi0EEESW_SW_EEEEENS5_IJNS4_10UnderscoreESZ_SZ_EEEEENS4_23SM90_TMA_LOAD_MULTICASTENS4_14ComposedLayoutINS4_7SwizzleILi3ELi4ELi3EEENS4_18smem_ptr_flag_bitsILi16EEENSU_INS5_IJNSA_ILi8EEESG_EEENS5_IJSG_SB_EEEEEEEvNS4_8identityENS4_13SM90_TMA_LOADES1C_vS1D_EENS_8epilogue10collective6detail29Sm90TmaWarpSpecializedAdapterINS1H_15DefaultEpilogueISJ_SK_SK_NS1G_6thread17LinearCombinationISJ_Li1EffLNS1L_9ScaleType4KindE0ELNS_15FloatRoundStyleE2ESJ_EENS1_15EpilogueDefaultEEEEEvvEEEEvNT_6ParamsE --------------------------
	.section	.nv.shared._ZN7cutlass13device_kernelINS_4gemm6kernel13GemmUniversalIN4cute5tupleIJiiiiEEENS1_10collective13CollectiveMmaINS1_34MainloopSm90TmaGmmaWarpSpecializedILi4ENS5_IJNS4_1CILi1EEENSA_ILi2EEESB_EEENS1_32KernelTmaWarpSpecializedPingpongEEENS5_IJNSA_ILi64EEENSA_ILi128EEESH_EEENS_10bfloat16_tENS5_IJlSB_lEEESJ_SK_NS4_8TiledMMAINS4_8MMA_AtomIJNS4_4SM904GMMA28MMA_64x128x16_F32BF16BF16_SSILNSO_5MajorE0ELSQ_0ELNSO_7ScaleInE1ELSR_1EEEEEENS4_6LayoutINS5_IJSB_SB_SB_EEENS5_IJNSA_ILi0EEESW_SW_EEEEENS5_IJNS4_10UnderscoreESZ_SZ_EEEEENS4_23SM90_TMA_LOAD_MULTICASTENS4_14ComposedLayoutINS4_7SwizzleILi3ELi4ELi3EEENS4_18smem_ptr_flag_bitsILi16EEENSU_INS5_IJNSA_ILi8EEESG_EEENS5_IJSG_SB_EEEEEEEvNS4_8identityENS4_13SM90_TMA_LOADES1C_vS1D_EENS_8epilogue10collective6detail29Sm90TmaWarpSpecializedAdapterINS1H_15DefaultEpilogueISJ_SK_SK_NS1G_6thread17LinearCombinationISJ_Li1EffLNS1L_9ScaleType4KindE0ELNS_15FloatRoundStyleE2ESJ_EENS1_15EpilogueDefaultEEEEEvvEEEEvNT_6ParamsE,"aw",@nobits
	.sectionflags	@""
	.align	16
	.zero		1024


//--------------------- .nv.shared.reserved.0     --------------------------
	.section	.nv.shared.reserved.0,"aw",@nobits
	.weak		__nv_reservedSMEM_offset_0_alias
	.size		__nv_reservedSMEM_offset_0_alias, 0, 0
	.other		__nv_reservedSMEM_offset_0_alias,@"STO_CUDA_RESERVED_SHARED STV_DEFAULT"
__nv_reservedSMEM_offset_0_alias:
	.zero		0


//--------------------- .nv.global                --------------------------
	.section	.nv.global,"aw",@nobits
.nv.global:
	.type		_ZN40_INTERNAL_7a6faabd_4_k_cu_a794fb71_228904cute1_E,@object
	.size		_ZN40_INTERNAL_7a6faabd_4_k_cu_a794fb71_228904cute1_E,(_ZN40_INTERNAL_7a6faabd_4_k_cu_a794fb71_228904cuda3std3__45__cpo6cbeginE - _ZN40_INTERNAL_7a6faabd_4_k_cu_a794fb71_228904cute1_E)
_ZN40_INTERNAL_7a6faabd_4_k_cu_a794fb71_228904cute1_E:
	.zero		1
	.type		_ZN40_INTERNAL_7a6faabd_4_k_cu_a794fb71_228904cuda3std3__45__cpo6cbeginE,@object
	.size		_ZN40_INTERNAL_7a6faabd_4_k_cu_a794fb71_228904cuda3std3__45__cpo6cbeginE,(_ZN40_INTERNAL_7a6faabd_4_k_cu_a794fb71_228904cuda3std3__48in_placeE - _ZN40_INTERNAL_7a6faabd_4_k_cu_a794fb71_228904cuda3std3__45__cpo6cbeginE)
_ZN40_INTERNAL_7a6faabd_4_k_cu_a794fb71_228904cuda3std3__45__cpo6cbeginE:
	.zero		1
	.type		_ZN40_INTERNAL_7a6faabd_4_k_cu_a794fb71_228904cuda3std3__48in_placeE,@object
	.size		_ZN40_INTERNAL_7a6faabd_4_k_cu_a794fb71_228904cuda3std3__48in_placeE,(_ZN40_INTERNAL_7a6faabd_4_k_cu_a794fb71_228904cuda3std6ranges3__45__cpo9iter_moveE - _ZN40_INTERNAL_7a6faabd_4_k_cu_a794fb71_228904cuda3std3__48in_placeE)
_ZN40_INTERNAL_7a6faabd_4_k_cu_a794fb71_228904cuda3std3__48in_placeE:
	.zero		1
	.type		_ZN40_INTERNAL_7a6faabd_4_k_cu_a794fb71_228904cuda3std6ranges3__45__cpo9iter_moveE,@object
	.size		_ZN40_INTERNAL_7a6faabd_4_k_cu_a794fb71_228904cuda3std6ranges3__45__cpo9iter_moveE,(_ZN40_INTERNAL_7a6faabd_4_k_cu_a794fb71_228904cuda3std3__45__cpo5beginE - _ZN40_INTERNAL_7a6faabd_4_k_cu_a794fb71_228904cuda3std6ranges3__45__cpo9iter_moveE)
_ZN40_INTERNAL_7a6faabd_4_k_cu_a794fb71_228904cuda3std6ranges3__45__cpo9iter_moveE:
	.zero		1
	.type		_ZN40_INTERNAL_7a6faabd_4_k_cu_a794fb71_228904cuda3std3__45__cpo5beginE,@object
	.size		_ZN40_INTERNAL_7a6faabd_4_k_cu_a794fb71_228904cuda3std3__45__cpo5beginE,(_ZN40_INTERNAL_7a6faabd_4_k_cu_a794fb71_228904cuda3std3__442_GLOBAL__N__7a6faabd_4_k_cu_a794fb71_228906ignoreE - _ZN40_INTERNAL_7a6faabd_4_k_cu_a794fb71_228904cuda3std3__45__cpo5beginE)
_ZN40_INTERNAL_7a6faabd_4_k_cu_a794fb71_228904cuda3std3__45__cpo5beginE:
	.zero		1
	.type		_ZN40_INTERNAL_7a6faabd_4_k_cu_a794fb71_228904cuda3std3__442_GLOBAL__N__7a6faabd_4_k_cu_a794fb71_228906ignoreE,@object
	.size		_ZN40_INTERNAL_7a6faabd_4_k_cu_a794fb71_228904cuda3std3__442_GLOBAL__N__7a6faabd_4_k_cu_a794fb71_228906ignoreE,(_ZN40_INTERNAL_7a6faabd_4_k_cu_a794fb71_228904cute7productE - _ZN40_INTERNAL_7a6faabd_4_k_cu_a794fb71_228904cuda3std3__442_GLOBAL__N__7a6faabd_4_k_cu_a794fb71_228906ignoreE)
_ZN40_INTERNAL_7a6faabd_4_k_cu_a794fb71_228904cuda3std3__442_GLOBAL__N__7a6faabd_4_k_cu_a794fb71_228906ignoreE:
	.zero		1
	.type		_ZN40_INTERNAL_7a6faabd_4_k_cu_a794fb71_228904cute7productE,@object
	.size		_ZN40_INTERNAL_7a6faabd_4_k_cu_a794fb71_228904cute7productE,(_ZN40_INTERNAL_7a6faabd_4_k_cu_a794fb71_228904cuda3std3__45__cpo3endE - _ZN40_INTERNAL_7a6faabd_4_k_cu_a794fb71_228904cute7productE)
_ZN40_INTERNAL_7a6faabd_4_k_cu_a794fb71_228904cute7productE:
	.zero		1
	.type		_ZN40_INTERNAL_7a6faabd_4_k_cu_a794fb71_228904cuda3std3__45__cpo3endE,@object
	.size		_ZN40_INTERNAL_7a6faabd_4_k_cu_a794fb71_228904cuda3std3__45__cpo3endE,(_ZN40_INTERNAL_7a6faabd_4_k_cu_a794fb71_228904cuda3std3__419piecewise_constructE - _ZN40_INTERNAL_7a6faabd_4_k_cu_a794fb71_228904cuda3std3__45__cpo3endE)
_ZN40_INTERNAL_7a6faabd_4_k_cu_a794fb71_228904cuda3std3__45__cpo3endE:
	.zero		1
	.type		_ZN40_INTERNAL_7a6faabd_4_k_cu_a794fb71_228904cuda3std3__419piecewise_constructE,@object
	.size		_ZN40_INTERNAL_7a6faabd_4_k_cu_a794fb71_228904cuda3std3__419piecewise_constructE,(_ZN40_INTERNAL_7a6faabd_4_k_cu_a794fb71_228904cuda3std3__45__cpo4cendE - _ZN40_INTERNAL_7a6faabd_4_k_cu_a794fb71_228904cuda3std3__419piecewise_constructE)
_ZN40_INTERNAL_7a6faabd_4_k_cu_a794fb71_228904cuda3std3__419piecewise_constructE:
	.zero		1
	.type		_ZN40_INTERNAL_7a6faabd_4_k_cu_a794fb71_228904cuda3std3__45__cpo4cendE,@object
	.size		_ZN40_INTERNAL_7a6faabd_4_k_cu_a794fb71_228904cuda3std3__45__cpo4cendE,(_ZN40_INTERNAL_7a6faabd_4_k_cu_a794fb71_228904cuda3std6ranges3__45__cpo4swapE - _ZN40_INTERNAL_7a6faabd_4_k_cu_a794fb71_228904cuda3std3__45__cpo4cendE)
_ZN40_INTERNAL_7a6faabd_4_k_cu_a794fb71_228904cuda3std3__45__cpo4cendE:
	.zero		1
	.type		_ZN40_INTERNAL_7a6faabd_4_k_cu_a794fb71_228904cuda3std6ranges3__45__cpo4swapE,@object
	.size		_ZN40_INTERNAL_7a6faabd_4_k_cu_a794fb71_228904cuda3std6ranges3__45__cpo4swapE,(.L_8 - _ZN40_INTERNAL_7a6faabd_4_k_cu_a794fb71_228904cuda3std6ranges3__45__cpo4swapE)
_ZN40_INTERNAL_7a6faabd_4_k_cu_a794fb71_228904cuda3std6ranges3__45__cpo4swapE:
	.zero		1
.L_8:


//--------------------- .nv.constant0._ZN7cutlass13device_kernelINS_4gemm6kernel13GemmUniversalIN4cute5tupleIJiiiiEEENS1_10collective13CollectiveMmaINS1_34MainloopSm90TmaGmmaWarpSpecializedILi4ENS5_IJNS4_1CILi1EEENSA_ILi2EEESB_EEENS1_32KernelTmaWarpSpecializedPingpongEEENS5_IJNSA_ILi64EEENSA_ILi128EEESH_EEENS_10bfloat16_tENS5_IJlSB_lEEESJ_SK_NS4_8TiledMMAINS4_8MMA_AtomIJNS4_4SM904GMMA28MMA_64x128x16_F32BF16BF16_SSILNSO_5MajorE0ELSQ_0ELNSO_7ScaleInE1ELSR_1EEEEEENS4_6LayoutINS5_IJSB_SB_SB_EEENS5_IJNSA_ILi0EEESW_SW_EEEEENS5_IJNS4_10UnderscoreESZ_SZ_EEEEENS4_23SM90_TMA_LOAD_MULTICASTENS4_14ComposedLayoutINS4_7SwizzleILi3ELi4ELi3EEENS4_18smem_ptr_flag_bitsILi16EEENSU_INS5_IJNSA_ILi8EEESG_EEENS5_IJSG_SB_EEEEEEEvNS4_8identityENS4_13SM90_TMA_LOADES1C_vS1D_EENS_8epilogue10collective6detail29Sm90TmaWarpSpecializedAdapterINS1H_15DefaultEpilogueISJ_SK_SK_NS1G_6thread17LinearCombinationISJ_Li1EffLNS1L_9ScaleType4KindE0ELNS_15FloatRoundStyleE2ESJ_EENS1_15EpilogueDefaultEEEEEvvEEEEvNT_6ParamsE --------------------------
	.section	.nv.constant0._ZN7cutlass13device_kernelINS_4gemm6kernel13GemmUniversalIN4cute5tupleIJiiiiEEENS1_10collective13CollectiveMmaINS1_34MainloopSm90TmaGmmaWarpSpecializedILi4ENS5_IJNS4_1CILi1EEENSA_ILi2EEESB_EEENS1_32KernelTmaWarpSpecializedPingpongEEENS5_IJNSA_ILi64EEENSA_ILi128EEESH_EEENS_10bfloat16_tENS5_IJlSB_lEEESJ_SK_NS4_8TiledMMAINS4_8MMA_AtomIJNS4_4SM904GMMA28MMA_64x128x16_F32BF16BF16_SSILNSO_5MajorE0ELSQ_0ELNSO_7ScaleInE1ELSR_1EEEEEENS4_6LayoutINS5_IJSB_SB_SB_EEENS5_IJNSA_ILi0EEESW_SW_EEEEENS5_IJNS4_10UnderscoreESZ_SZ_EEEEENS4_23SM90_TMA_LOAD_MULTICASTENS4_14ComposedLayoutINS4_7SwizzleILi3ELi4ELi3EEENS4_18smem_ptr_flag_bitsILi16EEENSU_INS5_IJNSA_ILi8EEESG_EEENS5_IJSG_SB_EEEEEEEvNS4_8identityENS4_13SM90_TMA_LOADES1C_vS1D_EENS_8epilogue10collective6detail29Sm90TmaWarpSpecializedAdapterINS1H_15DefaultEpilogueISJ_SK_SK_NS1G_6thread17LinearCombinationISJ_Li1EffLNS1L_9ScaleType4KindE0ELNS_15FloatRoundStyleE2ESJ_EENS1_15EpilogueDefaultEEEEEvvEEEEvNT_6ParamsE,"a",@progbits
	.sectionflags	@""
	.align	4
.nv.constant0._ZN7cutlass13device_kernelINS_4gemm6kernel13GemmUniversalIN4cute5tupleIJiiiiEEENS1_10collective13CollectiveMmaINS1_34MainloopSm90TmaGmmaWarpSpecializedILi4ENS5_IJNS4_1CILi1EEENSA_ILi2EEESB_EEENS1_32KernelTmaWarpSpecializedPingpongEEENS5_IJNSA_ILi64EEENSA_ILi128EEESH_EEENS_10bfloat16_tENS5_IJlSB_lEEESJ_SK_NS4_8TiledMMAINS4_8MMA_AtomIJNS4_4SM904GMMA28MMA_64x128x16_F32BF16BF16_SSILNSO_5MajorE0ELSQ_0ELNSO_7ScaleInE1ELSR_1EEEEEENS4_6LayoutINS5_IJSB_SB_SB_EEENS5_IJNSA_ILi0EEESW_SW_EEEEENS5_IJNS4_10UnderscoreESZ_SZ_EEEEENS4_23SM90_TMA_LOAD_MULTICASTENS4_14ComposedLayoutINS4_7SwizzleILi3ELi4ELi3EEENS4_18smem_ptr_flag_bitsILi16EEENSU_INS5_IJNSA_ILi8EEESG_EEENS5_IJSG_SB_EEEEEEEvNS4_8identityENS4_13SM90_TMA_LOADES1C_vS1D_EENS_8epilogue10collective6detail29Sm90TmaWarpSpecializedAdapterINS1H_15DefaultEpilogueISJ_SK_SK_NS1G_6thread17LinearCombinationISJ_Li1EffLNS1L_9ScaleType4KindE0ELNS_15FloatRoundStyleE2ESJ_EENS1_15EpilogueDefaultEEEEEvvEEEEvNT_6ParamsE:
	.zero		1664


//--------------------- SYMBOLS --------------------------

	.type		.nv.reservedSmem.offset0,@object
	.size		.nv.reservedSmem.offset0,0x4
	.type		__assertfail,@function
